//
// Generated by NVIDIA NVVM Compiler
//
// Compiler Build ID: CL-36424714
// Cuda compilation tools, release 13.0, V13.0.88
// Based on NVVM 20.0.0
//

.version 9.0
.target sm_100
.address_size 64

	// .globl	_Z6kernelP6float4P6uchar4jjf
.global .align 4 .b8 __cudart_i2opi_f[24] = {65, 144, 67, 60, 153, 149, 98, 219, 192, 221, 52, 245, 209, 87, 39, 252, 41, 21, 68, 78, 110, 131, 249, 162};

.visible .entry _Z6kernelP6float4P6uchar4jjf(
	.param .u64 .ptr .align 1 _Z6kernelP6float4P6uchar4jjf_param_0,
	.param .u64 .ptr .align 1 _Z6kernelP6float4P6uchar4jjf_param_1,
	.param .u32 _Z6kernelP6float4P6uchar4jjf_param_2,
	.param .u32 _Z6kernelP6float4P6uchar4jjf_param_3,
	.param .f32 _Z6kernelP6float4P6uchar4jjf_param_4
)
{
	.local .align 4 .b8 	__local_depot0[28];
	.reg .b64 	%SP;
	.reg .b64 	%SPL;
	.reg .pred 	%p<47>;
	.reg .b16 	%rs<2>;
	.reg .b32 	%r<243>;
	.reg .b32 	%f<177>;
	.reg .b64 	%rd<120>;
	.reg .b64 	%fd<19>;

	mov.u64 	%SPL, __local_depot0;
	ld.param.u64 	%rd45, [_Z6kernelP6float4P6uchar4jjf_param_0];
	ld.param.u64 	%rd46, [_Z6kernelP6float4P6uchar4jjf_param_1];
	ld.param.u32 	%r87, [_Z6kernelP6float4P6uchar4jjf_param_2];
	ld.param.u32 	%r88, [_Z6kernelP6float4P6uchar4jjf_param_3];
	ld.param.f32 	%f42, [_Z6kernelP6float4P6uchar4jjf_param_4];
	add.u64 	%rd1, %SPL, 0;
	mov.u32 	%r89, %ctaid.x;
	mov.u32 	%r90, %ntid.x;
	mov.u32 	%r91, %tid.x;
	mad.lo.s32 	%r1, %r89, %r90, %r91;
	mov.u32 	%r92, %ctaid.y;
	mov.u32 	%r93, %ntid.y;
	mov.u32 	%r94, %tid.y;
	mad.lo.s32 	%r2, %r92, %r93, %r94;
	cvt.rn.f32.u32 	%f1, %r1;
	cvt.rn.f32.u32 	%f43, %r87;
	div.rn.f32 	%f44, %f1, %f43;
	cvt.rn.f32.u32 	%f2, %r2;
	cvt.rn.f32.u32 	%f45, %r88;
	div.rn.f32 	%f46, %f2, %f45;
	fma.rn.f32 	%f3, %f44, 0f40000000, 0fBF800000;
	fma.rn.f32 	%f4, %f46, 0f40000000, 0fBF800000;
	fma.rn.f32 	%f5, %f3, 0f40800000, %f42;
	mul.f32 	%f47, %f5, 0f3F22F983;
	cvt.rni.s32.f32 	%r222, %f47;
	cvt.rn.f32.s32 	%f48, %r222;
	fma.rn.f32 	%f49, %f48, 0fBFC90FDA, %f5;
	fma.rn.f32 	%f50, %f48, 0fB3A22168, %f49;
	fma.rn.f32 	%f171, %f48, 0fA7C234C5, %f50;
	abs.f32 	%f7, %f5;
	setp.ltu.f32 	%p1, %f7, 0f47CE4780;
	@%p1 bra 	$L__BB0_8;
	setp.neu.f32 	%p2, %f7, 0f7F800000;
	@%p2 bra 	$L__BB0_3;
	mov.f32 	%f53, 0f00000000;
	mul.rn.f32 	%f171, %f5, %f53;
	mov.b32 	%r222, 0;
	bra.uni 	$L__BB0_8;
$L__BB0_3:
	mov.b32 	%r4, %f5;
	shl.b32 	%r96, %r4, 8;
	or.b32  	%r5, %r96, -2147483648;
	mov.b64 	%rd104, 0;
	mov.b32 	%r219, 0;
	mov.u64 	%rd102, __cudart_i2opi_f;
	mov.u64 	%rd103, %rd1;
$L__BB0_4:
	.pragma "nounroll";
	ld.global.nc.u32 	%r97, [%rd102];
	mad.wide.u32 	%rd50, %r97, %r5, %rd104;
	shr.u64 	%rd104, %rd50, 32;
	st.local.u32 	[%rd103], %rd50;
	add.s32 	%r219, %r219, 1;
	add.s64 	%rd103, %rd103, 4;
	add.s64 	%rd102, %rd102, 4;
	setp.ne.s32 	%p3, %r219, 6;
	@%p3 bra 	$L__BB0_4;
	shr.u32 	%r98, %r4, 23;
	st.local.u32 	[%rd1+24], %rd104;
	and.b32  	%r8, %r98, 31;
	and.b32  	%r99, %r98, 224;
	add.s32 	%r100, %r99, -128;
	shr.u32 	%r101, %r100, 5;
	mul.wide.u32 	%rd51, %r101, 4;
	sub.s64 	%rd8, %rd1, %rd51;
	ld.local.u32 	%r220, [%rd8+24];
	ld.local.u32 	%r221, [%rd8+20];
	setp.eq.s32 	%p4, %r8, 0;
	@%p4 bra 	$L__BB0_7;
	shf.l.wrap.b32 	%r220, %r221, %r220, %r8;
	ld.local.u32 	%r102, [%rd8+16];
	shf.l.wrap.b32 	%r221, %r102, %r221, %r8;
$L__BB0_7:
	shr.u32 	%r103, %r220, 30;
	shf.l.wrap.b32 	%r104, %r221, %r220, 2;
	shl.b32 	%r105, %r221, 2;
	shr.u32 	%r106, %r104, 31;
	add.s32 	%r107, %r106, %r103;
	neg.s32 	%r108, %r107;
	setp.lt.s32 	%p5, %r4, 0;
	selp.b32 	%r222, %r108, %r107, %p5;
	xor.b32  	%r109, %r104, %r4;
	shr.s32 	%r110, %r104, 31;
	xor.b32  	%r111, %r110, %r104;
	xor.b32  	%r112, %r110, %r105;
	cvt.u64.u32 	%rd52, %r111;
	shl.b64 	%rd53, %rd52, 32;
	cvt.u64.u32 	%rd54, %r112;
	or.b64  	%rd55, %rd53, %rd54;
	cvt.rn.f64.s64 	%fd1, %rd55;
	mul.f64 	%fd2, %fd1, 0d3BF921FB54442D19;
	cvt.rn.f32.f64 	%f51, %fd2;
	neg.f32 	%f52, %f51;
	setp.lt.s32 	%p6, %r109, 0;
	selp.f32 	%f171, %f52, %f51, %p6;
$L__BB0_8:
	mul.rn.f32 	%f54, %f171, %f171;
	and.b32  	%r114, %r222, 1;
	setp.eq.b32 	%p7, %r114, 1;
	selp.f32 	%f55, 0f3F800000, %f171, %p7;
	fma.rn.f32 	%f56, %f54, %f55, 0f00000000;
	fma.rn.f32 	%f57, %f54, 0f37CBAC00, 0fBAB607ED;
	selp.f32 	%f58, %f57, 0fB94D4153, %p7;
	selp.f32 	%f59, 0f3D2AAABB, 0f3C0885E4, %p7;
	fma.rn.f32 	%f60, %f58, %f54, %f59;
	selp.f32 	%f61, 0fBEFFFFFF, 0fBE2AAAA8, %p7;
	fma.rn.f32 	%f62, %f60, %f54, %f61;
	fma.rn.f32 	%f63, %f62, %f56, %f55;
	and.b32  	%r115, %r222, 2;
	setp.eq.s32 	%p8, %r115, 0;
	mov.f32 	%f64, 0f00000000;
	sub.f32 	%f65, %f64, %f63;
	selp.f32 	%f11, %f63, %f65, %p8;
	fma.rn.f32 	%f12, %f4, 0f40800000, %f42;
	mul.f32 	%f66, %f12, 0f3F22F983;
	cvt.rni.s32.f32 	%r226, %f66;
	cvt.rn.f32.s32 	%f67, %r226;
	fma.rn.f32 	%f68, %f67, 0fBFC90FDA, %f12;
	fma.rn.f32 	%f69, %f67, 0fB3A22168, %f68;
	fma.rn.f32 	%f172, %f67, 0fA7C234C5, %f69;
	abs.f32 	%f14, %f12;
	setp.ltu.f32 	%p9, %f14, 0f47CE4780;
	@%p9 bra 	$L__BB0_16;
	setp.neu.f32 	%p10, %f14, 0f7F800000;
	@%p10 bra 	$L__BB0_11;
	mov.f32 	%f72, 0f00000000;
	mul.rn.f32 	%f172, %f12, %f72;
	mov.b32 	%r226, 0;
	bra.uni 	$L__BB0_16;
$L__BB0_11:
	mov.b32 	%r18, %f12;
	shl.b32 	%r117, %r18, 8;
	or.b32  	%r19, %r117, -2147483648;
	mov.b64 	%rd107, 0;
	mov.b32 	%r223, 0;
	mov.u64 	%rd105, __cudart_i2opi_f;
	mov.u64 	%rd106, %rd1;
$L__BB0_12:
	.pragma "nounroll";
	ld.global.nc.u32 	%r118, [%rd105];
	mad.wide.u32 	%rd58, %r118, %r19, %rd107;
	shr.u64 	%rd107, %rd58, 32;
	st.local.u32 	[%rd106], %rd58;
	add.s32 	%r223, %r223, 1;
	add.s64 	%rd106, %rd106, 4;
	add.s64 	%rd105, %rd105, 4;
	setp.ne.s32 	%p11, %r223, 6;
	@%p11 bra 	$L__BB0_12;
	shr.u32 	%r119, %r18, 23;
	st.local.u32 	[%rd1+24], %rd107;
	and.b32  	%r22, %r119, 31;
	and.b32  	%r120, %r119, 224;
	add.s32 	%r121, %r120, -128;
	shr.u32 	%r122, %r121, 5;
	mul.wide.u32 	%rd59, %r122, 4;
	sub.s64 	%rd15, %rd1, %rd59;
	ld.local.u32 	%r224, [%rd15+24];
	ld.local.u32 	%r225, [%rd15+20];
	setp.eq.s32 	%p12, %r22, 0;
	@%p12 bra 	$L__BB0_15;
	shf.l.wrap.b32 	%r224, %r225, %r224, %r22;
	ld.local.u32 	%r123, [%rd15+16];
	shf.l.wrap.b32 	%r225, %r123, %r225, %r22;
$L__BB0_15:
	shr.u32 	%r124, %r224, 30;
	shf.l.wrap.b32 	%r125, %r225, %r224, 2;
	shl.b32 	%r126, %r225, 2;
	shr.u32 	%r127, %r125, 31;
	add.s32 	%r128, %r127, %r124;
	neg.s32 	%r129, %r128;
	setp.lt.s32 	%p13, %r18, 0;
	selp.b32 	%r226, %r129, %r128, %p13;
	xor.b32  	%r130, %r125, %r18;
	shr.s32 	%r131, %r125, 31;
	xor.b32  	%r132, %r131, %r125;
	xor.b32  	%r133, %r131, %r126;
	cvt.u64.u32 	%rd60, %r132;
	shl.b64 	%rd61, %rd60, 32;
	cvt.u64.u32 	%rd62, %r133;
	or.b64  	%rd63, %rd61, %rd62;
	cvt.rn.f64.s64 	%fd3, %rd63;
	mul.f64 	%fd4, %fd3, 0d3BF921FB54442D19;
	cvt.rn.f32.f64 	%f70, %fd4;
	neg.f32 	%f71, %f70;
	setp.lt.s32 	%p14, %r130, 0;
	selp.f32 	%f172, %f71, %f70, %p14;
$L__BB0_16:
	add.s32 	%r135, %r226, 1;
	mul.rn.f32 	%f73, %f172, %f172;
	and.b32  	%r136, %r226, 1;
	setp.eq.b32 	%p15, %r136, 1;
	selp.f32 	%f74, %f172, 0f3F800000, %p15;
	fma.rn.f32 	%f75, %f73, %f74, 0f00000000;
	fma.rn.f32 	%f76, %f73, 0f37CBAC00, 0fBAB607ED;
	selp.f32 	%f77, 0fB94D4153, %f76, %p15;
	selp.f32 	%f78, 0f3C0885E4, 0f3D2AAABB, %p15;
	fma.rn.f32 	%f79, %f77, %f73, %f78;
	selp.f32 	%f80, 0fBE2AAAA8, 0fBEFFFFFF, %p15;
	fma.rn.f32 	%f81, %f79, %f73, %f80;
	fma.rn.f32 	%f82, %f81, %f75, %f74;
	and.b32  	%r137, %r135, 2;
	setp.eq.s32 	%p16, %r137, 0;
	mov.f32 	%f83, 0f00000000;
	sub.f32 	%f84, %f83, %f82;
	selp.f32 	%f85, %f82, %f84, %p16;
	mul.f32 	%f86, %f11, %f85;
	mul.f32 	%f18, %f86, 0f3F000000;
	mad.lo.s32 	%r138, %r87, %r2, %r1;
	cvta.to.global.u64 	%rd64, %rd45;
	mul.wide.u32 	%rd65, %r138, 16;
	add.s64 	%rd66, %rd64, %rd65;
	mov.f32 	%f87, 0f3F800000;
	st.global.v4.f32 	[%rd66], {%f3, %f18, %f4, %f87};
	cvta.to.global.u64 	%rd67, %rd46;
	mul.wide.u32 	%rd68, %r138, 4;
	add.s64 	%rd69, %rd67, %rd68;
	add.s64 	%rd16, %rd69, 3;
	mov.b16 	%rs1, 0;
	st.global.u8 	[%rd69+3], %rs1;
	add.f32 	%f19, %f18, %f1;
	mul.f32 	%f88, %f19, 0f3F22F983;
	cvt.rni.s32.f32 	%r230, %f88;
	cvt.rn.f32.s32 	%f89, %r230;
	fma.rn.f32 	%f90, %f89, 0fBFC90FDA, %f19;
	fma.rn.f32 	%f91, %f89, 0fB3A22168, %f90;
	fma.rn.f32 	%f173, %f89, 0fA7C234C5, %f91;
	abs.f32 	%f21, %f19;
	setp.ltu.f32 	%p17, %f21, 0f47CE4780;
	@%p17 bra 	$L__BB0_24;
	setp.neu.f32 	%p18, %f21, 0f7F800000;
	@%p18 bra 	$L__BB0_19;
	mov.f32 	%f94, 0f00000000;
	mul.rn.f32 	%f173, %f19, %f94;
	mov.b32 	%r230, 0;
	bra.uni 	$L__BB0_24;
$L__BB0_19:
	mov.b32 	%r32, %f19;
	shl.b32 	%r140, %r32, 8;
	or.b32  	%r33, %r140, -2147483648;
	mov.b64 	%rd110, 0;
	mov.b32 	%r227, 0;
	mov.u64 	%rd108, __cudart_i2opi_f;
	mov.u64 	%rd109, %rd1;
$L__BB0_20:
	.pragma "nounroll";
	ld.global.nc.u32 	%r141, [%rd108];
	mad.wide.u32 	%rd72, %r141, %r33, %rd110;
	shr.u64 	%rd110, %rd72, 32;
	st.local.u32 	[%rd109], %rd72;
	add.s32 	%r227, %r227, 1;
	add.s64 	%rd109, %rd109, 4;
	add.s64 	%rd108, %rd108, 4;
	setp.ne.s32 	%p19, %r227, 6;
	@%p19 bra 	$L__BB0_20;
	shr.u32 	%r142, %r32, 23;
	st.local.u32 	[%rd1+24], %rd110;
	and.b32  	%r36, %r142, 31;
	and.b32  	%r143, %r142, 224;
	add.s32 	%r144, %r143, -128;
	shr.u32 	%r145, %r144, 5;
	mul.wide.u32 	%rd73, %r145, 4;
	sub.s64 	%rd23, %rd1, %rd73;
	ld.local.u32 	%r228, [%rd23+24];
	ld.local.u32 	%r229, [%rd23+20];
	setp.eq.s32 	%p20, %r36, 0;
	@%p20 bra 	$L__BB0_23;
	shf.l.wrap.b32 	%r228, %r229, %r228, %r36;
	ld.local.u32 	%r146, [%rd23+16];
	shf.l.wrap.b32 	%r229, %r146, %r229, %r36;
$L__BB0_23:
	shr.u32 	%r147, %r228, 30;
	shf.l.wrap.b32 	%r148, %r229, %r228, 2;
	shl.b32 	%r149, %r229, 2;
	shr.u32 	%r150, %r148, 31;
	add.s32 	%r151, %r150, %r147;
	neg.s32 	%r152, %r151;
	setp.lt.s32 	%p21, %r32, 0;
	selp.b32 	%r230, %r152, %r151, %p21;
	xor.b32  	%r153, %r148, %r32;
	shr.s32 	%r154, %r148, 31;
	xor.b32  	%r155, %r154, %r148;
	xor.b32  	%r156, %r154, %r149;
	cvt.u64.u32 	%rd74, %r155;
	shl.b64 	%rd75, %rd74, 32;
	cvt.u64.u32 	%rd76, %r156;
	or.b64  	%rd77, %rd75, %rd76;
	cvt.rn.f64.s64 	%fd5, %rd77;
	mul.f64 	%fd6, %fd5, 0d3BF921FB54442D19;
	cvt.rn.f32.f64 	%f92, %fd6;
	neg.f32 	%f93, %f92;
	setp.lt.s32 	%p22, %r153, 0;
	selp.f32 	%f173, %f93, %f92, %p22;
$L__BB0_24:
	mul.rn.f32 	%f95, %f173, %f173;
	and.b32  	%r158, %r230, 1;
	setp.eq.b32 	%p23, %r158, 1;
	selp.f32 	%f96, 0f3F800000, %f173, %p23;
	fma.rn.f32 	%f97, %f95, %f96, 0f00000000;
	fma.rn.f32 	%f98, %f95, 0f37CBAC00, 0fBAB607ED;
	selp.f32 	%f99, %f98, 0fB94D4153, %p23;
	selp.f32 	%f100, 0f3D2AAABB, 0f3C0885E4, %p23;
	fma.rn.f32 	%f101, %f99, %f95, %f100;
	selp.f32 	%f102, 0fBEFFFFFF, 0fBE2AAAA8, %p23;
	fma.rn.f32 	%f103, %f101, %f95, %f102;
	fma.rn.f32 	%f104, %f103, %f97, %f96;
	and.b32  	%r159, %r230, 2;
	setp.eq.s32 	%p24, %r159, 0;
	mov.f32 	%f105, 0f00000000;
	sub.f32 	%f106, %f105, %f104;
	selp.f32 	%f107, %f104, %f106, %p24;
	add.f32 	%f108, %f107, 0f3F800000;
	cvt.f64.f32 	%fd7, %f108;
	mul.f64 	%fd8, %fd7, 0d405FE00000000000;
	cvt.rzi.u32.f64 	%r160, %fd8;
	st.global.u8 	[%rd16+-3], %r160;
	mul.f32 	%f109, %f1, 0f3F22F983;
	cvt.rni.s32.f32 	%r234, %f109;
	cvt.rn.f32.s32 	%f110, %r234;
	fma.rn.f32 	%f111, %f110, 0fBFC90FDA, %f1;
	fma.rn.f32 	%f112, %f110, 0fB3A22168, %f111;
	fma.rn.f32 	%f174, %f110, 0fA7C234C5, %f112;
	abs.f32 	%f26, %f1;
	setp.ltu.f32 	%p25, %f26, 0f47CE4780;
	@%p25 bra 	$L__BB0_32;
	setp.neu.f32 	%p26, %f26, 0f7F800000;
	@%p26 bra 	$L__BB0_27;
	mov.f32 	%f115, 0f00000000;
	mul.rn.f32 	%f174, %f1, %f115;
	mov.b32 	%r234, 0;
	bra.uni 	$L__BB0_32;
$L__BB0_27:
	mov.b32 	%r46, %f1;
	shl.b32 	%r162, %r46, 8;
	or.b32  	%r47, %r162, -2147483648;
	mov.b64 	%rd113, 0;
	mov.b32 	%r231, 0;
	mov.u64 	%rd111, __cudart_i2opi_f;
	mov.u64 	%rd112, %rd1;
$L__BB0_28:
	.pragma "nounroll";
	ld.global.nc.u32 	%r163, [%rd111];
	mad.wide.u32 	%rd80, %r163, %r47, %rd113;
	shr.u64 	%rd113, %rd80, 32;
	st.local.u32 	[%rd112], %rd80;
	add.s32 	%r231, %r231, 1;
	add.s64 	%rd112, %rd112, 4;
	add.s64 	%rd111, %rd111, 4;
	setp.ne.s32 	%p27, %r231, 6;
	@%p27 bra 	$L__BB0_28;
	shr.u32 	%r164, %r46, 23;
	st.local.u32 	[%rd1+24], %rd113;
	and.b32  	%r50, %r164, 31;
	add.s32 	%r165, %r164, -128;
	shr.u32 	%r166, %r165, 5;
	mul.wide.u32 	%rd81, %r166, 4;
	sub.s64 	%rd30, %rd1, %rd81;
	ld.local.u32 	%r232, [%rd30+24];
	ld.local.u32 	%r233, [%rd30+20];
	setp.eq.s32 	%p28, %r50, 0;
	@%p28 bra 	$L__BB0_31;
	shf.l.wrap.b32 	%r232, %r233, %r232, %r50;
	ld.local.u32 	%r167, [%rd30+16];
	shf.l.wrap.b32 	%r233, %r167, %r233, %r50;
$L__BB0_31:
	shr.u32 	%r168, %r232, 30;
	shf.l.wrap.b32 	%r169, %r233, %r232, 2;
	shl.b32 	%r170, %r233, 2;
	shr.u32 	%r171, %r169, 31;
	add.s32 	%r234, %r171, %r168;
	shr.s32 	%r172, %r169, 31;
	xor.b32  	%r173, %r172, %r169;
	xor.b32  	%r174, %r172, %r170;
	cvt.u64.u32 	%rd82, %r173;
	shl.b64 	%rd83, %rd82, 32;
	cvt.u64.u32 	%rd84, %r174;
	or.b64  	%rd85, %rd83, %rd84;
	cvt.rn.f64.s64 	%fd9, %rd85;
	mul.f64 	%fd10, %fd9, 0d3BF921FB54442D19;
	cvt.rn.f32.f64 	%f113, %fd10;
	neg.f32 	%f114, %f113;
	setp.lt.s32 	%p29, %r169, 0;
	selp.f32 	%f174, %f114, %f113, %p29;
$L__BB0_32:
	mul.rn.f32 	%f116, %f174, %f174;
	and.b32  	%r176, %r234, 1;
	setp.eq.b32 	%p30, %r176, 1;
	selp.f32 	%f117, 0f3F800000, %f174, %p30;
	fma.rn.f32 	%f118, %f116, %f117, 0f00000000;
	fma.rn.f32 	%f119, %f116, 0f37CBAC00, 0fBAB607ED;
	selp.f32 	%f120, %f119, 0fB94D4153, %p30;
	selp.f32 	%f121, 0f3D2AAABB, 0f3C0885E4, %p30;
	fma.rn.f32 	%f122, %f120, %f116, %f121;
	selp.f32 	%f123, 0fBEFFFFFF, 0fBE2AAAA8, %p30;
	fma.rn.f32 	%f124, %f122, %f116, %f123;
	fma.rn.f32 	%f125, %f124, %f118, %f117;
	and.b32  	%r177, %r234, 2;
	setp.eq.s32 	%p31, %r177, 0;
	mov.f32 	%f126, 0f00000000;
	sub.f32 	%f127, %f126, %f125;
	selp.f32 	%f30, %f125, %f127, %p31;
	mul.f32 	%f128, %f2, 0f3F22F983;
	cvt.rni.s32.f32 	%r238, %f128;
	cvt.rn.f32.s32 	%f129, %r238;
	fma.rn.f32 	%f130, %f129, 0fBFC90FDA, %f2;
	fma.rn.f32 	%f131, %f129, 0fB3A22168, %f130;
	fma.rn.f32 	%f175, %f129, 0fA7C234C5, %f131;
	abs.f32 	%f32, %f2;
	setp.ltu.f32 	%p32, %f32, 0f47CE4780;
	@%p32 bra 	$L__BB0_40;
	setp.neu.f32 	%p33, %f32, 0f7F800000;
	@%p33 bra 	$L__BB0_35;
	mov.f32 	%f134, 0f00000000;
	mul.rn.f32 	%f175, %f2, %f134;
	mov.b32 	%r238, 0;
	bra.uni 	$L__BB0_40;
$L__BB0_35:
	mov.b32 	%r60, %f2;
	shl.b32 	%r179, %r60, 8;
	or.b32  	%r61, %r179, -2147483648;
	mov.b64 	%rd116, 0;
	mov.b32 	%r235, 0;
	mov.u64 	%rd114, __cudart_i2opi_f;
	mov.u64 	%rd115, %rd1;
$L__BB0_36:
	.pragma "nounroll";
	ld.global.nc.u32 	%r180, [%rd114];
	mad.wide.u32 	%rd88, %r180, %r61, %rd116;
	shr.u64 	%rd116, %rd88, 32;
	st.local.u32 	[%rd115], %rd88;
	add.s32 	%r235, %r235, 1;
	add.s64 	%rd115, %rd115, 4;
	add.s64 	%rd114, %rd114, 4;
	setp.ne.s32 	%p34, %r235, 6;
	@%p34 bra 	$L__BB0_36;
	shr.u32 	%r181, %r60, 23;
	st.local.u32 	[%rd1+24], %rd116;
	and.b32  	%r64, %r181, 31;
	add.s32 	%r182, %r181, -128;
	shr.u32 	%r183, %r182, 5;
	mul.wide.u32 	%rd89, %r183, 4;
	sub.s64 	%rd37, %rd1, %rd89;
	ld.local.u32 	%r236, [%rd37+24];
	ld.local.u32 	%r237, [%rd37+20];
	setp.eq.s32 	%p35, %r64, 0;
	@%p35 bra 	$L__BB0_39;
	shf.l.wrap.b32 	%r236, %r237, %r236, %r64;
	ld.local.u32 	%r184, [%rd37+16];
	shf.l.wrap.b32 	%r237, %r184, %r237, %r64;
$L__BB0_39:
	shr.u32 	%r185, %r236, 30;
	shf.l.wrap.b32 	%r186, %r237, %r236, 2;
	shl.b32 	%r187, %r237, 2;
	shr.u32 	%r188, %r186, 31;
	add.s32 	%r238, %r188, %r185;
	shr.s32 	%r189, %r186, 31;
	xor.b32  	%r190, %r189, %r186;
	xor.b32  	%r191, %r189, %r187;
	cvt.u64.u32 	%rd90, %r190;
	shl.b64 	%rd91, %rd90, 32;
	cvt.u64.u32 	%rd92, %r191;
	or.b64  	%rd93, %rd91, %rd92;
	cvt.rn.f64.s64 	%fd11, %rd93;
	mul.f64 	%fd12, %fd11, 0d3BF921FB54442D19;
	cvt.rn.f32.f64 	%f132, %fd12;
	neg.f32 	%f133, %f132;
	setp.lt.s32 	%p36, %r186, 0;
	selp.f32 	%f175, %f133, %f132, %p36;
$L__BB0_40:
	add.s32 	%r193, %r238, 1;
	mul.rn.f32 	%f135, %f175, %f175;
	and.b32  	%r194, %r238, 1;
	setp.eq.b32 	%p37, %r194, 1;
	selp.f32 	%f136, %f175, 0f3F800000, %p37;
	fma.rn.f32 	%f137, %f135, %f136, 0f00000000;
	fma.rn.f32 	%f138, %f135, 0f37CBAC00, 0fBAB607ED;
	selp.f32 	%f139, 0fB94D4153, %f138, %p37;
	selp.f32 	%f140, 0f3C0885E4, 0f3D2AAABB, %p37;
	fma.rn.f32 	%f141, %f139, %f135, %f140;
	selp.f32 	%f142, 0fBE2AAAA8, 0fBEFFFFFF, %p37;
	fma.rn.f32 	%f143, %f141, %f135, %f142;
	fma.rn.f32 	%f144, %f143, %f137, %f136;
	and.b32  	%r195, %r193, 2;
	setp.eq.s32 	%p38, %r195, 0;
	mov.f32 	%f145, 0f00000000;
	sub.f32 	%f146, %f145, %f144;
	selp.f32 	%f147, %f144, %f146, %p38;
	fma.rn.f32 	%f148, %f30, %f147, 0f3F800000;
	cvt.f64.f32 	%fd13, %f148;
	mul.f64 	%fd14, %fd13, 0d405FE00000000000;
	cvt.rzi.u32.f64 	%r196, %fd14;
	st.global.u8 	[%rd16+-2], %r196;
	div.rn.f32 	%f149, %f42, 0f41200000;
	add.f32 	%f36, %f149, %f18;
	mul.f32 	%f150, %f36, 0f3F22F983;
	cvt.rni.s32.f32 	%r242, %f150;
	cvt.rn.f32.s32 	%f151, %r242;
	fma.rn.f32 	%f152, %f151, 0fBFC90FDA, %f36;
	fma.rn.f32 	%f153, %f151, 0fB3A22168, %f152;
	fma.rn.f32 	%f176, %f151, 0fA7C234C5, %f153;
	abs.f32 	%f38, %f36;
	setp.ltu.f32 	%p39, %f38, 0f47CE4780;
	@%p39 bra 	$L__BB0_48;
	setp.neu.f32 	%p40, %f38, 0f7F800000;
	@%p40 bra 	$L__BB0_43;
	mov.f32 	%f156, 0f00000000;
	mul.rn.f32 	%f176, %f36, %f156;
	mov.b32 	%r242, 0;
	bra.uni 	$L__BB0_48;
$L__BB0_43:
	mov.b32 	%r74, %f36;
	shl.b32 	%r198, %r74, 8;
	or.b32  	%r75, %r198, -2147483648;
	mov.b64 	%rd119, 0;
	mov.b32 	%r239, 0;
	mov.u64 	%rd117, __cudart_i2opi_f;
	mov.u64 	%rd118, %rd1;
$L__BB0_44:
	.pragma "nounroll";
	ld.global.nc.u32 	%r199, [%rd117];
	mad.wide.u32 	%rd96, %r199, %r75, %rd119;
	shr.u64 	%rd119, %rd96, 32;
	st.local.u32 	[%rd118], %rd96;
	add.s32 	%r239, %r239, 1;
	add.s64 	%rd118, %rd118, 4;
	add.s64 	%rd117, %rd117, 4;
	setp.ne.s32 	%p41, %r239, 6;
	@%p41 bra 	$L__BB0_44;
	shr.u32 	%r200, %r74, 23;
	st.local.u32 	[%rd1+24], %rd119;
	and.b32  	%r78, %r200, 31;
	and.b32  	%r201, %r200, 224;
	add.s32 	%r202, %r201, -128;
	shr.u32 	%r203, %r202, 5;
	mul.wide.u32 	%rd97, %r203, 4;
	sub.s64 	%rd44, %rd1, %rd97;
	ld.local.u32 	%r240, [%rd44+24];
	ld.local.u32 	%r241, [%rd44+20];
	setp.eq.s32 	%p42, %r78, 0;
	@%p42 bra 	$L__BB0_47;
	shf.l.wrap.b32 	%r240, %r241, %r240, %r78;
	ld.local.u32 	%r204, [%rd44+16];
	shf.l.wrap.b32 	%r241, %r204, %r241, %r78;
$L__BB0_47:
	shr.u32 	%r205, %r240, 30;
	shf.l.wrap.b32 	%r206, %r241, %r240, 2;
	shl.b32 	%r207, %r241, 2;
	shr.u32 	%r208, %r206, 31;
	add.s32 	%r209, %r208, %r205;
	neg.s32 	%r210, %r209;
	setp.lt.s32 	%p43, %r74, 0;
	selp.b32 	%r242, %r210, %r209, %p43;
	xor.b32  	%r211, %r206, %r74;
	shr.s32 	%r212, %r206, 31;
	xor.b32  	%r213, %r212, %r206;
	xor.b32  	%r214, %r212, %r207;
	cvt.u64.u32 	%rd98, %r213;
	shl.b64 	%rd99, %rd98, 32;
	cvt.u64.u32 	%rd100, %r214;
	or.b64  	%rd101, %rd99, %rd100;
	cvt.rn.f64.s64 	%fd15, %rd101;
	mul.f64 	%fd16, %fd15, 0d3BF921FB54442D19;
	cvt.rn.f32.f64 	%f154, %fd16;
	neg.f32 	%f155, %f154;
	setp.lt.s32 	%p44, %r211, 0;
	selp.f32 	%f176, %f155, %f154, %p44;
$L__BB0_48:
	mul.rn.f32 	%f157, %f176, %f176;
	and.b32  	%r216, %r242, 1;
	setp.eq.b32 	%p45, %r216, 1;
	selp.f32 	%f158, 0f3F800000, %f176, %p45;
	fma.rn.f32 	%f159, %f157, %f158, 0f00000000;
	fma.rn.f32 	%f160, %f157, 0f37CBAC00, 0fBAB607ED;
	selp.f32 	%f161, %f160, 0fB94D4153, %p45;
	selp.f32 	%f162, 0f3D2AAABB, 0f3C0885E4, %p45;
	fma.rn.f32 	%f163, %f161, %f157, %f162;
	selp.f32 	%f164, 0fBEFFFFFF, 0fBE2AAAA8, %p45;
	fma.rn.f32 	%f165, %f163, %f157, %f164;
	fma.rn.f32 	%f166, %f165, %f159, %f158;
	and.b32  	%r217, %r242, 2;
	setp.eq.s32 	%p46, %r217, 0;
	mov.f32 	%f167, 0f00000000;
	sub.f32 	%f168, %f167, %f166;
	selp.f32 	%f169, %f166, %f168, %p46;
	add.f32 	%f170, %f169, 0f3F800000;
	cvt.f64.f32 	%fd17, %f170;
	mul.f64 	%fd18, %fd17, 0d405FE00000000000;
	cvt.rzi.u32.f64 	%r218, %fd18;
	st.global.u8 	[%rd16+-1], %r218;
	ret;

}


// ===== COMPILED SASS (sm_100) =====

	.target	sm_100

	.elftype	@"ET_EXEC"


//--------------------- .note.nv.tkinfo           --------------------------
	.section	.note.nv.tkinfo,"",@"SHT_NOTE"
	.sectionflags	@"SHF_NOTE_NV_TKINFO"
	.tkinfo
        /*0018*/ 	.word	0x00000002
        /*0030*/ 	.string	""
        /*0030*/ 	.string	"ptxas"
        /*0030*/ 	.string	"Cuda compilation tools, release 13.0, V13.0.88"
        /*0030*/ 	.string	"Build cuda_13.0.r13.0/compiler.36424714_0"
        /*0030*/ 	.string	"-arch sm_100 -m 64 "



//--------------------- .note.nv.cuinfo           --------------------------
	.section	.note.nv.cuinfo,"",@"SHT_NOTE"
	.sectionflags	@"SHF_NOTE_NV_CUINFO"
        /*0018*/ 	.short	0x0002
        /*001a*/ 	.short	0x0064
        /*001c*/ 	.short	0x0082
	.zero		2


//--------------------- .nv.info                  --------------------------
	.section	.nv.info,"",@"SHT_CUDA_INFO"
	.align	4


	//----- nvinfo : EIATTR_REGCOUNT
	.align		4
        /*0000*/ 	.byte	0x04, 0x2f
        /*0002*/ 	.short	(.L_2 - .L_1)
	.align		4
.L_1:
        /*0004*/ 	.word	index@(_Z6kernelP6float4P6uchar4jjf)
        /*0008*/ 	.word	0x00000019


	//----- nvinfo : EIATTR_FRAME_SIZE
	.align		4
.L_2:
        /*000c*/ 	.byte	0x04, 0x11
        /*000e*/ 	.short	(.L_4 - .L_3)
	.align		4
.L_3:
        /*0010*/ 	.word	index@($__internal_0_$__cuda_sm3x_div_rn_noftz_f32_slowpath)
        /*0014*/ 	.word	0x00000020


	//----- nvinfo : EIATTR_FRAME_SIZE
	.align		4
.L_4:
        /*0018*/ 	.byte	0x04, 0x11
        /*001a*/ 	.short	(.L_6 - .L_5)
	.align		4
.L_5:
        /*001c*/ 	.word	index@(_Z6kernelP6float4P6uchar4jjf)
        /*0020*/ 	.word	0x00000020


	//----- nvinfo : EIATTR_MIN_STACK_SIZE
	.align		4
.L_6:
        /*0024*/ 	.byte	0x04, 0x12
        /*0026*/ 	.short	(.L_8 - .L_7)
	.align		4
.L_7:
        /*0028*/ 	.word	index@(_Z6kernelP6float4P6uchar4jjf)
        /*002c*/ 	.word	0x00000020
.L_8:


//--------------------- .nv.compat                --------------------------
	.section	.nv.compat,"",@"SHT_CUDA_COMPAT_INFO"
	.align	4
        /*0000*/ 	.byte	0x02, 0x09, 0x00, 0x00, 0x02, 0x02, 0x01, 0x00, 0x02, 0x05, 0x05, 0x00, 0x03, 0x07, 0x01, 0x01
        /*0010*/ 	.byte	0x02, 0x03, 0x00, 0x00, 0x02, 0x06, 0x01, 0x00, 0x04, 0x0b, 0x08, 0x00, 0x01, 0x00, 0x00, 0x00
        /*0020*/ 	.byte	0x00, 0x00, 0x00, 0x00


//--------------------- .nv.info._Z6kernelP6float4P6uchar4jjf --------------------------
	.section	.nv.info._Z6kernelP6float4P6uchar4jjf,"",@"SHT_CUDA_INFO"
	.sectionflags	@""
	.align	4


	//----- nvinfo : EIATTR_CUDA_API_VERSION
	.align		4
        /*0000*/ 	.byte	0x04, 0x37
        /*0002*/ 	.short	(.L_10 - .L_9)
.L_9:
        /*0004*/ 	.word	0x00000082


	//----- nvinfo : EIATTR_KPARAM_INFO
	.align		4
.L_10:
        /*0008*/ 	.byte	0x04, 0x17
        /*000a*/ 	.short	(.L_12 - .L_11)
.L_11:
        /*000c*/ 	.word	0x00000000
        /*0010*/ 	.short	0x0004
        /*0012*/ 	.short	0x0018
        /*0014*/ 	.byte	0x00, 0xf0, 0x11, 0x00


	//----- nvinfo : EIATTR_KPARAM_INFO
	.align		4
.L_12:
        /*0018*/ 	.byte	0x04, 0x17
        /*001a*/ 	.short	(.L_14 - .L_13)
.L_13:
        /*001c*/ 	.word	0x00000000
        /*0020*/ 	.short	0x0003
        /*0022*/ 	.short	0x0014
        /*0024*/ 	.byte	0x00, 0xf0, 0x11, 0x00


	//----- nvinfo : EIATTR_KPARAM_INFO
	.align		4
.L_14:
        /*0028*/ 	.byte	0x04, 0x17
        /*002a*/ 	.short	(.L_16 - .L_15)
.L_15:
        /*002c*/ 	.word	0x00000000
        /*0030*/ 	.short	0x0002
        /*0032*/ 	.short	0x0010
        /*0034*/ 	.byte	0x00, 0xf0, 0x11, 0x00


	//----- nvinfo : EIATTR_KPARAM_INFO
	.align		4
.L_16:
        /*0038*/ 	.byte	0x04, 0x17
        /*003a*/ 	.short	(.L_18 - .L_17)
.L_17:
        /*003c*/ 	.word	0x00000000
        /*0040*/ 	.short	0x0001
        /*0042*/ 	.short	0x0008
        /*0044*/ 	.byte	0x00, 0xf5, 0x21, 0x00


	//----- nvinfo : EIATTR_KPARAM_INFO
	.align		4
.L_18:
        /*0048*/ 	.byte	0x04, 0x17
        /*004a*/ 	.short	(.L_20 - .L_19)
.L_19:
        /*004c*/ 	.word	0x00000000
        /*0050*/ 	.short	0x0000
        /*0052*/ 	.short	0x0000
        /*0054*/ 	.byte	0x00, 0xf5, 0x21, 0x00


	//----- nvinfo : EIATTR_SPARSE_MMA_MASK
	.align		4
.L_20:
        /*0058*/ 	.byte	0x03, 0x50
        /*005a*/ 	.short	0x0000


	//----- nvinfo : EIATTR_MAXREG_COUNT
	.align		4
        /*005c*/ 	.byte	0x03, 0x1b
        /*005e*/ 	.short	0x00ff


	//----- nvinfo : EIATTR_MERCURY_ISA_VERSION
	.align		4
        /*0060*/ 	.byte	0x03, 0x5f
        /*0062*/ 	.short	0x0101


	//----- nvinfo : EIATTR_VRC_CTA_INIT_COUNT
	.align		4
        /*0064*/ 	.byte	0x02, 0x4a
	.zero		1
	.zero		1


	//----- nvinfo : EIATTR_EXIT_INSTR_OFFSETS
	.align		4
        /*0068*/ 	.byte	0x04, 0x1c
        /*006a*/ 	.short	(.L_22 - .L_21)


	//   ....[0]....
.L_21:
        /*006c*/ 	.word	0x00002340


	//----- nvinfo : EIATTR_CRS_STACK_SIZE
	.align		4
.L_22:
        /*0070*/ 	.byte	0x04, 0x1e
        /*0072*/ 	.short	(.L_24 - .L_23)
.L_23:
        /*0074*/ 	.word	0x00000000


	//----- nvinfo : EIATTR_CBANK_PARAM_SIZE
	.align		4
.L_24:
        /*0078*/ 	.byte	0x03, 0x19
        /*007a*/ 	.short	0x001c


	//----- nvinfo : EIATTR_PARAM_CBANK
	.align		4
        /*007c*/ 	.byte	0x04, 0x0a
        /*007e*/ 	.short	(.L_26 - .L_25)
	.align		4
.L_25:
        /*0080*/ 	.word	index@(.nv.constant0._Z6kernelP6float4P6uchar4jjf)
        /*0084*/ 	.short	0x0380
        /*0086*/ 	.short	0x001c


	//----- nvinfo : EIATTR_SW_WAR
	.align		4
.L_26:
        /*0088*/ 	.byte	0x04, 0x36
        /*008a*/ 	.short	(.L_28 - .L_27)
.L_27:
        /*008c*/ 	.word	0x00000008
.L_28:


//--------------------- .nv.callgraph             --------------------------
	.section	.nv.callgraph,"",@"SHT_CUDA_CALLGRAPH"
	.align	4
	.sectionentsize	8
	.align		4
        /*0000*/ 	.word	0x00000000
	.align		4
        /*0004*/ 	.word	0xffffffff
	.align		4
        /*0008*/ 	.word	0x00000000
	.align		4
        /*000c*/ 	.word	0xfffffffe
	.align		4
        /*0010*/ 	.word	0x00000000
	.align		4
        /*0014*/ 	.word	0xfffffffd
	.align		4
        /*0018*/ 	.word	0x00000000
	.align		4
        /*001c*/ 	.word	0xfffffffc


//--------------------- .nv.constant4             --------------------------
	.section	.nv.constant4,"a",@progbits
	.align	8
	.align		8
.nv.constant4:
        /*0000*/ 	.dword	__cudart_i2opi_f


//--------------------- .text._Z6kernelP6float4P6uchar4jjf --------------------------
	.section	.text._Z6kernelP6float4P6uchar4jjf,"ax",@progbits
	.align	128
        .global         _Z6kernelP6float4P6uchar4jjf
        .type           _Z6kernelP6float4P6uchar4jjf,@function
        .size           _Z6kernelP6float4P6uchar4jjf,(.L_x_35 - _Z6kernelP6float4P6uchar4jjf)
        .other          _Z6kernelP6float4P6uchar4jjf,@"STO_CUDA_ENTRY STV_DEFAULT"
_Z6kernelP6float4P6uchar4jjf:
.text._Z6kernelP6float4P6uchar4jjf:
[----:B------:R-:W0:Y:S01]  /*0000*/  LDC R1, c[0x0][0x37c] ;  /* 0x0000df00ff017b82 */ /* 0x000e220000000800 */
[----:B------:R-:W1:Y:S01]  /*0010*/  S2R R5, SR_TID.X ;  /* 0x0000000000057919 */ /* 0x000e620000002100 */
[----:B------:R-:W2:Y:S06]  /*0020*/  LDCU UR5, c[0x0][0x390] ;  /* 0x00007200ff0577ac */ /* 0x000eac0008000800 */
[----:B------:R-:W1:Y:S01]  /*0030*/  S2UR UR4, SR_CTAID.X ;  /* 0x00000000000479c3 */ /* 0x000e620000002500 */
[----:B------:R-:W-:Y:S01]  /*0040*/  BSSY.RECONVERGENT B0, `(.L_x_0) ;  /* 0x0000016000007945 */ /* 0x000fe20003800200 */
[----:B------:R-:W3:Y:S01]  /*0050*/  S2R R4, SR_TID.Y ;  /* 0x0000000000047919 */ /* 0x000ee20000002200 */
[----:B0-----:R-:W-:-:S05]  /*0060*/  VIADD R1, R1, 0xffffffe0 ;  /* 0xffffffe001017836 */ /* 0x001fca0000000000 */
[----:B------:R-:W1:Y:S08]  /*0070*/  LDC R16, c[0x0][0x360] ;  /* 0x0000d800ff107b82 */ /* 0x000e700000000800 */
[----:B------:R-:W3:Y:S01]  /*0080*/  LDC R11, c[0x0][0x364] ;  /* 0x0000d900ff0b7b82 */ /* 0x000ee20000000800 */
[----:B--2---:R-:W-:-:S04]  /*0090*/  I2FP.F32.U32 R3, UR5 ;  /* 0x0000000500037c45 */ /* 0x004fc80008201000 */
[----:B------:R-:W0:Y:S03]  /*00a0*/  MUFU.RCP R2, R3 ;  /* 0x0000000300027308 */ /* 0x000e260000001000 */
[----:B------:R-:W3:Y:S01]  /*00b0*/  S2UR UR5, SR_CTAID.Y ;  /* 0x00000000000579c3 */ /* 0x000ee20000002600 */
[----:B-1----:R-:W-:-:S05]  /*00c0*/  IMAD R16, R16, UR4, R5 ;  /* 0x0000000410107c24 */ /* 0x002fca000f8e0205 */
[----:B------:R-:W-:Y:S01]  /*00d0*/  I2FP.F32.U32 R0, R16 ;  /* 0x0000001000007245 */ /* 0x000fe20000201000 */
[----:B0-----:R-:W-:-:S03]  /*00e0*/  FFMA R5, -R3, R2, 1 ;  /* 0x3f80000003057423 */ /* 0x001fc60000000102 */
[----:B------:R-:W0:Y:S01]  /*00f0*/  FCHK P0, R0, R3 ;  /* 0x0000000300007302 */ /* 0x000e220000000000 */
[----:B------:R-:W-:-:S04]  /*0100*/  FFMA R5, R2, R5, R2 ;  /* 0x0000000502057223 */ /* 0x000fc80000000002 */
[----:B------:R-:W-:Y:S01]  /*0110*/  FFMA R8, R0, R5, RZ ;  /* 0x0000000500087223 */ /* 0x000fe200000000ff */
[----:B---3--:R-:W-:-:S03]  /*0120*/  IMAD R11, R11, UR5, R4 ;  /* 0x000000050b0b7c24 */ /* 0x008fc6000f8e0204 */
[----:B------:R-:W-:-:S04]  /*0130*/  FFMA R2, -R3, R8, R0 ;  /* 0x0000000803027223 */ /* 0x000fc80000000100 */
[----:B------:R-:W-:Y:S01]  /*0140*/  FFMA R8, R5, R2, R8 ;  /* 0x0000000205087223 */ /* 0x000fe20000000008 */
[----:B0-----:R-:W-:Y:S06]  /*0150*/  @!P0 BRA `(.L_x_1) ;  /* 0x0000000000108947 */ /* 0x001fec0003800000 */
[----:B------:R-:W-:Y:S01]  /*0160*/  IMAD.MOV.U32 R2, RZ, RZ, R0 ;  /* 0x000000ffff027224 */ /* 0x000fe200078e0000 */
[----:B------:R-:W-:-:S07]  /*0170*/  MOV R4, 0x190 ;  /* 0x0000019000047802 */ /* 0x000fce0000000f00 */
[----:B------:R-:W-:Y:S05]  /*0180*/  CALL.REL.NOINC `($__internal_0_$__cuda_sm3x_div_rn_noftz_f32_slowpath) ;  /* 0x0000002000707944 */ /* 0x000fea0003c00000 */
[----:B------:R-:W-:-:S07]  /*0190*/  IMAD.MOV.U32 R8, RZ, RZ, R3 ;  /* 0x000000ffff087224 */ /* 0x000fce00078e0003 */
.L_x_1:
[----:B------:R-:W-:Y:S05]  /*01a0*/  BSYNC.RECONVERGENT B0 ;  /* 0x0000000000007941 */ /* 0x000fea0003800200 */
.L_x_0:
[----:B------:R-:W0:Y:S01]  /*01b0*/  LDCU UR4, c[0x0][0x394] ;  /* 0x00007280ff0477ac */ /* 0x000e220008000800 */
[----:B------:R-:W-:Y:S01]  /*01c0*/  I2FP.F32.U32 R2, R11 ;  /* 0x0000000b00027245 */ /* 0x000fe20000201000 */
[----:B------:R-:W-:Y:S01]  /*01d0*/  BSSY.RECONVERGENT B0, `(.L_x_2) ;  /* 0x000000d000007945 */ /* 0x000fe20003800200 */
[----:B0-----:R-:W-:-:S04]  /*01e0*/  I2FP.F32.U32 R3, UR4 ;  /* 0x0000000400037c45 */ /* 0x001fc80008201000 */
[----:B------:R-:W0:Y:S08]  /*01f0*/  MUFU.RCP R4, R3 ;  /* 0x0000000300047308 */ /* 0x000e300000001000 */
[----:B------:R-:W1:Y:S01]  /*0200*/  FCHK P0, R2, R3 ;  /* 0x0000000302007302 */ /* 0x000e620000000000 */
[----:B0-----:R-:W-:-:S04]  /*0210*/  FFMA R5, -R3, R4, 1 ;  /* 0x3f80000003057423 */ /* 0x001fc80000000104 */
[----:B------:R-:W-:-:S04]  /*0220*/  FFMA R5, R4, R5, R4 ;  /* 0x0000000504057223 */ /* 0x000fc80000000004 */
[----:B------:R-:W-:-:S04]  /*0230*/  FFMA R4, R2, R5, RZ ;  /* 0x0000000502047223 */ /* 0x000fc800000000ff */
[----:B------:R-:W-:-:S04]  /*0240*/  FFMA R6, -R3, R4, R2 ;  /* 0x0000000403067223 */ /* 0x000fc80000000102 */
[----:B------:R-:W-:Y:S01]  /*0250*/  FFMA R10, R5, R6, R4 ;  /* 0x00000006050a7223 */ /* 0x000fe20000000004 */
[----:B-1----:R-:W-:Y:S06]  /*0260*/  @!P0 BRA `(.L_x_3) ;  /* 0x00000000000c8947 */ /* 0x002fec0003800000 */
[----:B------:R-:W-:-:S07]  /*0270*/  MOV R4, 0x290 ;  /* 0x0000029000047802 */ /* 0x000fce0000000f00 */
[----:B------:R-:W-:Y:S05]  /*0280*/  CALL.REL.NOINC `($__internal_0_$__cuda_sm3x_div_rn_noftz_f32_slowpath) ;  /* 0x0000002000307944 */ /* 0x000fea0003c00000 */
[----:B------:R-:W-:-:S07]  /*0290*/  IMAD.MOV.U32 R10, RZ, RZ, R3 ;  /* 0x000000ffff0a7224 */ /* 0x000fce00078e0003 */
.L_x_3:
[----:B------:R-:W-:Y:S05]  /*02a0*/  BSYNC.RECONVERGENT B0 ;  /* 0x0000000000007941 */ /* 0x000fea0003800200 */
.L_x_2:
[----:B------:R-:W0:Y:S01]  /*02b0*/  LDC R7, c[0x0][0x398] ;  /* 0x0000e600ff077b82 */ /* 0x000e220000000800 */
[----:B------:R-:W-:Y:S01]  /*02c0*/  IMAD.MOV.U32 R9, RZ, RZ, 0x40000000 ;  /* 0x40000000ff097424 */ /* 0x000fe200078e00ff */
[----:B------:R-:W1:Y:S01]  /*02d0*/  LDCU.64 UR6, c[0x0][0x358] ;  /* 0x00006b00ff0677ac */ /* 0x000e620008000a00 */
[----:B------:R-:W-:Y:S02]  /*02e0*/  BSSY.RECONVERGENT B0, `(.L_x_4) ;  /* 0x0000043000007945 */ /* 0x000fe40003800200 */
[-C--:B------:R-:W-:Y:S01]  /*02f0*/  FFMA R8, R8, R9.reuse, -1 ;  /* 0xbf80000008087423 */ /* 0x080fe20000000009 */
[----:B------:R-:W-:-:S03]  /*0300*/  FFMA R10, R10, R9, -1 ;  /* 0xbf8000000a0a7423 */ /* 0x000fc60000000009 */
[----:B0-----:R-:W-:-:S04]  /*0310*/  FFMA R18, R8, 4, R7 ;  /* 0x4080000008127823 */ /* 0x001fc80000000007 */
[C---:B------:R-:W-:Y:S01]  /*0320*/  FMUL R3, R18.reuse, 0.63661974668502807617 ;  /* 0x3f22f98312037820 */ /* 0x040fe20000400000 */
[----:B------:R-:W-:-:S05]  /*0330*/  FSETP.GE.AND P0, PT, |R18|, 105615, PT ;  /* 0x47ce47801200780b */ /* 0x000fca0003f06200 */
[----:B------:R-:W0:Y:S02]  /*0340*/  F2I.NTZ R3, R3 ;  /* 0x0000000300037305 */ /* 0x000e240000203100 */
[----:B0-----:R-:W-:-:S05]  /*0350*/  I2FP.F32.S32 R5, R3 ;  /* 0x0000000300057245 */ /* 0x001fca0000201400 */
[----:B------:R-:W-:-:S04]  /*0360*/  FFMA R4, R5, -1.5707962512969970703, R18 ;  /* 0xbfc90fda05047823 */ /* 0x000fc80000000012 */
[----:B------:R-:W-:-:S04]  /*0370*/  FFMA R4, R5, -7.5497894158615963534e-08, R4 ;  /* 0xb3a2216805047823 */ /* 0x000fc80000000004 */
[----:B------:R-:W-:Y:S01]  /*0380*/  FFMA R4, R5, -5.3903029534742383927e-15, R4 ;  /* 0xa7c234c505047823 */ /* 0x000fe20000000004 */
[----:B-1----:R-:W-:Y:S06]  /*0390*/  @!P0 BRA `(.L_x_5) ;  /* 0x0000000000dc8947 */ /* 0x002fec0003800000 */
[----:B------:R-:W-:-:S13]  /*03a0*/  FSETP.NEU.AND P0, PT, |R18|, +INF , PT ;  /* 0x7f8000001200780b */ /* 0x000fda0003f0d200 */
[----:B------:R-:W-:Y:S01]  /*03b0*/  @!P0 FMUL R4, RZ, R18 ;  /* 0x00000012ff048220 */ /* 0x000fe20000400000 */
[----:B------:R-:W-:Y:S01]  /*03c0*/  @!P0 IMAD.MOV.U32 R3, RZ, RZ, RZ ;  /* 0x000000ffff038224 */ /* 0x000fe200078e00ff */
[----:B------:R-:W-:Y:S06]  /*03d0*/  @!P0 BRA `(.L_x_5) ;  /* 0x0000000000cc8947 */ /* 0x000fec0003800000 */
[----:B------:R-:W-:Y:S01]  /*03e0*/  IMAD.SHL.U32 R4, R18, 0x100, RZ ;  /* 0x0000010012047824 */ /* 0x000fe200078e00ff */
[----:B------:R-:W0:Y:S01]  /*03f0*/  LDCU.64 UR8, c[0x4][URZ] ;  /* 0x01000000ff0877ac */ /* 0x000e220008000a00 */
[----:B------:R-:W-:Y:S02]  /*0400*/  IMAD.MOV.U32 R12, RZ, RZ, RZ ;  /* 0x000000ffff0c7224 */ /* 0x000fe400078e00ff */
[----:B------:R-:W-:Y:S01]  /*0410*/  IMAD.MOV.U32 R3, RZ, RZ, R1 ;  /* 0x000000ffff037224 */ /* 0x000fe200078e0001 */
[----:B------:R-:W-:Y:S01]  /*0420*/  LOP3.LUT R9, R4, 0x80000000, RZ, 0xfc, !PT ;  /* 0x8000000004097812 */ /* 0x000fe200078efcff */
[----:B------:R-:W-:Y:S01]  /*0430*/  UMOV UR5, URZ ;  /* 0x000000ff00057c82 */ /* 0x000fe20008000000 */
[----:B------:R-:W-:-:S05]  /*0440*/  UMOV UR4, URZ ;  /* 0x000000ff00047c82 */ /* 0x000fca0008000000 */
.L_x_6:
[----:B0-----:R-:W-:Y:S02]  /*0450*/  IMAD.U32 R14, RZ, RZ, UR8 ;  /* 0x00000008ff0e7e24 */ /* 0x001fe4000f8e00ff */
[----:B------:R-:W-:-:S05]  /*0460*/  IMAD.U32 R15, RZ, RZ, UR9 ;  /* 0x00000009ff0f7e24 */ /* 0x000fca000f8e00ff */
[----:B------:R-:W2:Y:S01]  /*0470*/  LDG.E.CONSTANT R4, desc[UR6][R14.64] ;  /* 0x000000060e047981 */ /* 0x000ea2000c1e9900 */
[----:B------:R-:W-:Y:S02]  /*0480*/  UIADD3 UR8, UP0, UPT, UR8, 0x4, URZ ;  /* 0x0000000408087890 */ /* 0x000fe4000ff1e0ff */
[----:B------:R-:W-:Y:S02]  /*0490*/  UIADD3 UR4, UPT, UPT, UR4, 0x1, URZ ;  /* 0x0000000104047890 */ /* 0x000fe4000fffe0ff */
[----:B------:R-:W-:Y:S02]  /*04a0*/  UIADD3.X UR9, UPT, UPT, URZ, UR9, URZ, UP0, !UPT ;  /* 0x00000009ff097290 */ /* 0x000fe400087fe4ff */
[----:B------:R-:W-:Y:S01]  /*04b0*/  UISETP.NE.AND UP0, UPT, UR4, 0x6, UPT ;  /* 0x000000060400788c */ /* 0x000fe2000bf05270 */
[----:B--2---:R-:W-:-:S03]  /*04c0*/  IMAD.WIDE.U32 R4, R4, R9, RZ ;  /* 0x0000000904047225 */ /* 0x004fc600078e00ff */
[----:B------:R-:W-:-:S04]  /*04d0*/  IADD3 R4, P0, PT, R4, R12, RZ ;  /* 0x0000000c04047210 */ /* 0x000fc80007f1e0ff */
[----:B------:R-:W-:Y:S01]  /*04e0*/  IADD3.X R12, PT, PT, R5, UR5, RZ, P0, !PT ;  /* 0x00000005050c7c10 */ /* 0x000fe200087fe4ff */
[----:B------:R0:W-:Y:S02]  /*04f0*/  STL [R3], R4 ;  /* 0x0000000403007387 */ /* 0x0001e40000100800 */
[----:B0-----:R-:W-:Y:S01]  /*0500*/  VIADD R3, R3, 0x4 ;  /* 0x0000000403037836 */ /* 0x001fe20000000000 */
[----:B------:R-:W-:Y:S06]  /*0510*/  BRA.U UP0, `(.L_x_6) ;  /* 0xfffffffd00cc7547 */ /* 0x000fec000b83ffff */
[----:B------:R-:W-:Y:S01]  /*0520*/  SHF.R.U32.HI R6, RZ, 0x17, R18 ;  /* 0x00000017ff067819 */ /* 0x000fe20000011612 */
[----:B------:R0:W-:Y:S03]  /*0530*/  STL [R1+0x18], R12 ;  /* 0x0000180c01007387 */ /* 0x0001e60000100800 */
[C---:B------:R-:W-:Y:S02]  /*0540*/  LOP3.LUT R3, R6.reuse, 0xe0, RZ, 0xc0, !PT ;  /* 0x000000e006037812 */ /* 0x040fe400078ec0ff */
[----:B------:R-:W-:-:S03]  /*0550*/  LOP3.LUT P0, RZ, R6, 0x1f, RZ, 0xc0, !PT ;  /* 0x0000001f06ff7812 */ /* 0x000fc6000780c0ff */
[----:B------:R-:W-:-:S05]  /*0560*/  VIADD R3, R3, 0xffffff80 ;  /* 0xffffff8003037836 */ /* 0x000fca0000000000 */
[----:B------:R-:W-:-:S05]  /*0570*/  SHF.R.U32.HI R4, RZ, 0x5, R3 ;  /* 0x00000005ff047819 */ /* 0x000fca0000011603 */
[----:B------:R-:W-:-:S05]  /*0580*/  IMAD R9, R4, -0x4, R1 ;  /* 0xfffffffc04097824 */ /* 0x000fca00078e0201 */
[----:B------:R-:W2:Y:S04]  /*0590*/  LDL R3, [R9+0x18] ;  /* 0x0000180009037983 */ /* 0x000ea80000100800 */
[----:B------:R-:W2:Y:S04]  /*05a0*/  LDL R4, [R9+0x14] ;  /* 0x0000140009047983 */ /* 0x000ea80000100800 */
[----:B------:R-:W3:Y:S01]  /*05b0*/  @P0 LDL R5, [R9+0x10] ;  /* 0x0000100009050983 */ /* 0x000ee20000100800 */
[----:B------:R-:W-:Y:S01]  /*05c0*/  LOP3.LUT R6, R6, 0x1f, RZ, 0xc0, !PT ;  /* 0x0000001f06067812 */ /* 0x000fe200078ec0ff */
[----:B------:R-:W-:Y:S01]  /*05d0*/  UMOV UR4, 0x54442d19 ;  /* 0x54442d1900047882 */ /* 0x000fe20000000000 */
[----:B------:R-:W-:-:S02]  /*05e0*/  UMOV UR5, 0x3bf921fb ;  /* 0x3bf921fb00057882 */ /* 0x000fc40000000000 */
[-C--:B--2---:R-:W-:Y:S02]  /*05f0*/  @P0 SHF.L.W.U32.HI R3, R4, R6.reuse, R3 ;  /* 0x0000000604030219 */ /* 0x084fe40000010e03 */
[----:B---3--:R-:W-:Y:S02]  /*0600*/  @P0 SHF.L.W.U32.HI R4, R5, R6, R4 ;  /* 0x0000000605040219 */ /* 0x008fe40000010e04 */
[----:B------:R-:W-:Y:S02]  /*0610*/  ISETP.GE.AND P0, PT, R18, RZ, PT ;  /* 0x000000ff1200720c */ /* 0x000fe40003f06270 */
[C---:B------:R-:W-:Y:S01]  /*0620*/  SHF.L.W.U32.HI R5, R4.reuse, 0x2, R3 ;  /* 0x0000000204057819 */ /* 0x040fe20000010e03 */
[----:B------:R-:W-:-:S03]  /*0630*/  IMAD.SHL.U32 R4, R4, 0x4, RZ ;  /* 0x0000000404047824 */ /* 0x000fc600078e00ff */
[----:B------:R-:W-:Y:S02]  /*0640*/  SHF.R.S32.HI R6, RZ, 0x1f, R5 ;  /* 0x0000001fff067819 */ /* 0x000fe40000011405 */
[----:B------:R-:W-:Y:S02]  /*0650*/  LOP3.LUT R18, R5, R18, RZ, 0x3c, !PT ;  /* 0x0000001205127212 */ /* 0x000fe400078e3cff */
[C---:B------:R-:W-:Y:S02]  /*0660*/  LOP3.LUT R14, R6.reuse, R4, RZ, 0x3c, !PT ;  /* 0x00000004060e7212 */ /* 0x040fe400078e3cff */
[----:B------:R-:W-:Y:S02]  /*0670*/  LOP3.LUT R15, R6, R5, RZ, 0x3c, !PT ;  /* 0x00000005060f7212 */ /* 0x000fe400078e3cff */
[----:B------:R-:W-:Y:S02]  /*0680*/  SHF.R.U32.HI R4, RZ, 0x1e, R3 ;  /* 0x0000001eff047819 */ /* 0x000fe40000011603 */
[----:B------:R-:W-:-:S02]  /*0690*/  ISETP.GE.AND P1, PT, R18, RZ, PT ;  /* 0x000000ff1200720c */ /* 0x000fc40003f26270 */
[----:B------:R-:W0:Y:S01]  /*06a0*/  I2F.F64.S64 R14, R14 ;  /* 0x0000000e000e7312 */ /* 0x000e220000301c00 */
[----:B------:R-:W-:-:S05]  /*06b0*/  LEA.HI R3, R5, R4, RZ, 0x1 ;  /* 0x0000000405037211 */ /* 0x000fca00078f08ff */
[----:B------:R-:W-:-:S04]  /*06c0*/  IMAD.MOV R4, RZ, RZ, -R3 ;  /* 0x000000ffff047224 */ /* 0x000fc800078e0a03 */
[----:B------:R-:W-:Y:S01]  /*06d0*/  @!P0 IMAD.MOV.U32 R3, RZ, RZ, R4 ;  /* 0x000000ffff038224 */ /* 0x000fe200078e0004 */
[----:B0-----:R-:W-:-:S10]  /*06e0*/  DMUL R12, R14, UR4 ;  /* 0x000000040e0c7c28 */ /* 0x001fd40008000000 */
[----:B------:R-:W0:Y:S02]  /*06f0*/  F2F.F32.F64 R12, R12 ;  /* 0x0000000c000c7310 */ /* 0x000e240000301000 */
[----:B0-----:R-:W-:-:S07]  /*0700*/  FSEL R4, -R12, R12, !P1 ;  /* 0x0000000c0c047208 */ /* 0x001fce0004800100 */
.L_x_5:
[----:B------:R-:W-:Y:S05]  /*0710*/  BSYNC.RECONVERGENT B0 ;  /* 0x0000000000007941 */ /* 0x000fea0003800200 */
.L_x_4:
[----:B------:R-:W-:Y:S01]  /*0720*/  FFMA R15, R10, 4, R7 ;  /* 0x408000000a0f7823 */ /* 0x000fe20000000007 */
[----:B------:R-:W-:Y:S01]  /*0730*/  LOP3.LUT R13, R3, 0x1, RZ, 0xc0, !PT ;  /* 0x00000001030d7812 */ /* 0x000fe200078ec0ff */
[----:B------:R-:W-:Y:S02]  /*0740*/  IMAD.MOV.U32 R12, RZ, RZ, 0x37cbac00 ;  /* 0x37cbac00ff0c7424 */ /* 0x000fe400078e00ff */
[----:B------:R-:W-:Y:S01]  /*0750*/  FMUL R5, R4, R4 ;  /* 0x0000000404057220 */ /* 0x000fe20000400000 */
[----:B------:R-:W-:Y:S01]  /*0760*/  FMUL R6, R15, 0.63661974668502807617 ;  /* 0x3f22f9830f067820 */ /* 0x000fe20000400000 */
[----:B------:R-:W-:Y:S01]  /*0770*/  ISETP.NE.U32.AND P0, PT, R13, 0x1, PT ;  /* 0x000000010d00780c */ /* 0x000fe20003f05070 */
[----:B------:R-:W-:Y:S02]  /*0780*/  IMAD.MOV.U32 R13, RZ, RZ, 0x3d2aaabb ;  /* 0x3d2aaabbff0d7424 */ /* 0x000fe400078e00ff */
[----:B------:R-:W-:Y:S01]  /*0790*/  FFMA R9, R5, R12, -0.0013887860113754868507 ;  /* 0xbab607ed05097423 */ /* 0x000fe2000000000c */
[----:B------:R-:W-:Y:S01]  /*07a0*/  IMAD.MOV.U32 R14, RZ, RZ, 0x3effffff ;  /* 0x3effffffff0e7424 */ /* 0x000fe200078e00ff */
[----:B------:R-:W-:Y:S01]  /*07b0*/  LOP3.LUT P1, RZ, R3, 0x2, RZ, 0xc0, !PT ;  /* 0x0000000203ff7812 */ /* 0x000fe2000782c0ff */
[----:B------:R-:W0:Y:S01]  /*07c0*/  F2I.NTZ R6, R6 ;  /* 0x0000000600067305 */ /* 0x000e220000203100 */
[----:B------:R-:W-:Y:S01]  /*07d0*/  FSEL R20, R13, 0.0083327032625675201416, !P0 ;  /* 0x3c0885e40d147808 */ /* 0x000fe20004000000 */
[----:B------:R-:W-:Y:S01]  /*07e0*/  BSSY.RECONVERGENT B0, `(.L_x_7) ;  /* 0x0000046000007945 */ /* 0x000fe20003800200 */
[----:B------:R-:W-:-:S02]  /*07f0*/  FSEL R18, R9, -0.00019574658654164522886, !P0 ;  /* 0xb94d415309127808 */ /* 0x000fc40004000000 */
[----:B------:R-:W-:-:S03]  /*0800*/  FSEL R3, R4, 1, P0 ;  /* 0x3f80000004037808 */ /* 0x000fc60000000000 */
[C---:B------:R-:W-:Y:S01]  /*0810*/  FFMA R18, R5.reuse, R18, R20 ;  /* 0x0000001205127223 */ /* 0x040fe20000000014 */
[----:B------:R-:W-:Y:S01]  /*0820*/  FSEL R20, -R14, -0.16666662693023681641, !P0 ;  /* 0xbe2aaaa80e147808 */ /* 0x000fe20004000100 */
[----:B------:R-:W-:Y:S01]  /*0830*/  FFMA R4, R5, R3, RZ ;  /* 0x0000000305047223 */ /* 0x000fe200000000ff */
[----:B------:R-:W-:-:S03]  /*0840*/  FSETP.GE.AND P0, PT, |R15|, 105615, PT ;  /* 0x47ce47800f00780b */ /* 0x000fc60003f06200 */
[----:B------:R-:W-:Y:S01]  /*0850*/  FFMA R18, R5, R18, R20 ;  /* 0x0000001205127223 */ /* 0x000fe20000000014 */
[----:B0-----:R-:W-:-:S05]  /*0860*/  I2FP.F32.S32 R22, R6 ;  /* 0x0000000600167245 */ /* 0x001fca0000201400 */
[----:B------:R-:W-:-:S04]  /*0870*/  FFMA R9, R22, -1.5707962512969970703, R15 ;  /* 0xbfc90fda16097823 */ /* 0x000fc8000000000f */
[----:B------:R-:W-:Y:S01]  /*0880*/  FFMA R5, R22, -7.5497894158615963534e-08, R9 ;  /* 0xb3a2216816057823 */ /* 0x000fe20000000009 */
[----:B------:R-:W-:-:S03]  /*0890*/  FFMA R9, R4, R18, R3 ;  /* 0x0000001204097223 */ /* 0x000fc60000000003 */
[----:B------:R-:W-:Y:S01]  /*08a0*/  FFMA R3, R22, -5.3903029534742383927e-15, R5 ;  /* 0xa7c234c516037823 */ /* 0x000fe20000000005 */
[----:B------:R-:W-:Y:S01]  /*08b0*/  @P1 FADD R9, RZ, -R9 ;  /* 0x80000009ff091221 */ /* 0x000fe20000000000 */
[----:B------:R-:W-:Y:S06]  /*08c0*/  @!P0 BRA `(.L_x_8) ;  /* 0x0000000000dc8947 */ /* 0x000fec0003800000 */
        /* <DEDUP_REMOVED lines=11> */
.L_x_9:
        /* <DEDUP_REMOVED lines=29> */
[C-C-:B------:R-:W-:Y:S01]  /*0b50*/  SHF.L.W.U32.HI R6, R4.reuse, 0x2, R3.reuse ;  /* 0x0000000204067819 */ /* 0x140fe20000010e03 */
[----:B------:R-:W-:Y:S01]  /*0b60*/  IMAD.SHL.U32 R4, R4, 0x4, RZ ;  /* 0x0000000404047824 */ /* 0x000fe200078e00ff */
[----:B------:R-:W-:Y:S02]  /*0b70*/  SHF.R.U32.HI R3, RZ, 0x1e, R3 ;  /* 0x0000001eff037819 */ /* 0x000fe40000011603 */
[----:B------:R-:W-:-:S02]  /*0b80*/  SHF.R.S32.HI R5, RZ, 0x1f, R6 ;  /* 0x0000001fff057819 */ /* 0x000fc40000011406 */
[C---:B------:R-:W-:Y:S02]  /*0b90*/  LOP3.LUT R15, R6.reuse, R15, RZ, 0x3c, !PT ;  /* 0x0000000f060f7212 */ /* 0x040fe400078e3cff */
[C---:B------:R-:W-:Y:S02]  /*0ba0*/  LOP3.LUT R4, R5.reuse, R4, RZ, 0x3c, !PT ;  /* 0x0000000405047212 */ /* 0x040fe400078e3cff */
[----:B------:R-:W-:Y:S02]  /*0bb0*/  LOP3.LUT R5, R5, R6, RZ, 0x3c, !PT ;  /* 0x0000000605057212 */ /* 0x000fe400078e3cff */
[----:B------:R-:W-:Y:S02]  /*0bc0*/  LEA.HI R6, R6, R3, RZ, 0x1 ;  /* 0x0000000306067211 */ /* 0x000fe400078f08ff */
[----:B------:R-:W-:Y:S02]  /*0bd0*/  ISETP.GE.AND P1, PT, R15, RZ, PT ;  /* 0x000000ff0f00720c */ /* 0x000fe40003f26270 */
[----:B------:R-:W1:Y:S01]  /*0be0*/  I2F.F64.S64 R4, R4 ;  /* 0x0000000400047312 */ /* 0x000e620000301c00 */
[----:B------:R-:W-:-:S04]  /*0bf0*/  IMAD.MOV R3, RZ, RZ, -R6 ;  /* 0x000000ffff037224 */ /* 0x000fc800078e0a06 */
[----:B------:R-:W-:Y:S01]  /*0c00*/  @!P0 IMAD.MOV.U32 R6, RZ, RZ, R3 ;  /* 0x000000ffff068224 */ /* 0x000fe200078e0003 */
[----:B-1----:R-:W-:-:S10]  /*0c10*/  DMUL R18, R4, UR4 ;  /* 0x0000000404127c28 */ /* 0x002fd40008000000 */
[----:B------:R-:W1:Y:S02]  /*0c20*/  F2F.F32.F64 R18, R18 ;  /* 0x0000001200127310 */ /* 0x000e640000301000 */
[----:B01----:R-:W-:-:S07]  /*0c30*/  FSEL R3, -R18, R18, !P1 ;  /* 0x0000001212037208 */ /* 0x003fce0004800100 */
.L_x_8:
[----:B------:R-:W-:Y:S05]  /*0c40*/  BSYNC.RECONVERGENT B0 ;  /* 0x0000000000007941 */ /* 0x000fea0003800200 */
.L_x_7:
[----:B------:R-:W-:Y:S01]  /*0c50*/  FMUL R4, R3, R3 ;  /* 0x0000000303047220 */ /* 0x000fe20000400000 */
[----:B------:R-:W-:Y:S01]  /*0c60*/  LOP3.LUT R15, R6, 0x1, RZ, 0xc0, !PT ;  /* 0x00000001060f7812 */ /* 0x000fe200078ec0ff */
[----:B------:R-:W-:Y:S01]  /*0c70*/  IMAD.MOV.U32 R18, RZ, RZ, 0x3c0885e4 ;  /* 0x3c0885e4ff127424 */ /* 0x000fe200078e00ff */
[----:B------:R-:W0:Y:S01]  /*0c80*/  LDCU UR4, c[0x0][0x390] ;  /* 0x00007200ff0477ac */ /* 0x000e220008000800 */
[----:B------:R-:W-:Y:S01]  /*0c90*/  FFMA R5, R4, R12, -0.0013887860113754868507 ;  /* 0xbab607ed04057423 */ /* 0x000fe2000000000c */
[----:B------:R-:W-:Y:S01]  /*0ca0*/  ISETP.NE.U32.AND P0, PT, R15, 0x1, PT ;  /* 0x000000010f00780c */ /* 0x000fe20003f05070 */
[----:B------:R-:W-:Y:S01]  /*0cb0*/  IMAD.MOV.U32 R15, RZ, RZ, 0x3e2aaaa8 ;  /* 0x3e2aaaa8ff0f7424 */ /* 0x000fe200078e00ff */
[----:B------:R-:W-:Y:S01]  /*0cc0*/  BSSY.RECONVERGENT B0, `(.L_x_10) ;  /* 0x0000055000007945 */ /* 0x000fe20003800200 */
[----:B------:R-:W-:Y:S01]  /*0cd0*/  VIADD R6, R6, 0x1 ;  /* 0x0000000106067836 */ /* 0x000fe20000000000 */
[----:B------:R-:W-:Y:S02]  /*0ce0*/  FSEL R5, R5, -0.00019574658654164522886, P0 ;  /* 0xb94d415305057808 */ /* 0x000fe40000000000 */
[----:B------:R-:W-:-:S02]  /*0cf0*/  FSEL R17, R18, 0.041666727513074874878, !P0 ;  /* 0x3d2aaabb12117808 */ /* 0x000fc40004000000 */
[----:B------:R-:W-:Y:S02]  /*0d00*/  FSEL R20, -R15, -0.4999999701976776123, !P0 ;  /* 0xbeffffff0f147808 */ /* 0x000fe40004000100 */
[----:B------:R-:W-:Y:S01]  /*0d10*/  FSEL R3, R3, 1, !P0 ;  /* 0x3f80000003037808 */ /* 0x000fe20004000000 */
[----:B------:R-:W-:Y:S01]  /*0d20*/  FFMA R5, R4, R5, R17 ;  /* 0x0000000504057223 */ /* 0x000fe20000000011 */
[----:B------:R-:W-:-:S03]  /*0d30*/  LOP3.LUT P1, RZ, R6, 0x2, RZ, 0xc0, !PT ;  /* 0x0000000206ff7812 */ /* 0x000fc6000782c0ff */
[C---:B------:R-:W-:Y:S01]  /*0d40*/  FFMA R5, R4.reuse, R5, R20 ;  /* 0x0000000504057223 */ /* 0x040fe20000000014 */
[----:B------:R-:W-:Y:S01]  /*0d50*/  FFMA R6, R4, R3, RZ ;  /* 0x0000000304067223 */ /* 0x000fe200000000ff */
[----:B------:R-:W1:Y:S01]  /*0d60*/  LDC.64 R20, c[0x0][0x388] ;  /* 0x0000e200ff147b82 */ /* 0x000e620000000a00 */
[----:B0-----:R-:W-:Y:S02]  /*0d70*/  IMAD R17, R11, UR4, R16 ;  /* 0x000000040b117c24 */ /* 0x001fe4000f8e0210 */
[----:B------:R-:W-:Y:S01]  /*0d80*/  FFMA R6, R6, R5, R3 ;  /* 0x0000000506067223 */ /* 0x000fe20000000003 */
[----:B------:R-:W-:-:S04]  /*0d90*/  IMAD.MOV.U32 R11, RZ, RZ, 0x3f800000 ;  /* 0x3f800000ff0b7424 */ /* 0x000fc800078e00ff */
[----:B------:R-:W0:Y:S01]  /*0da0*/  LDC.64 R4, c[0x0][0x380] ;  /* 0x0000e000ff047b82 */ /* 0x000e220000000a00 */
[----:B------:R-:W-:-:S04]  /*0db0*/  @P1 FADD R6, RZ, -R6 ;  /* 0x80000006ff061221 */ /* 0x000fc80000000000 */
[----:B------:R-:W-:-:S04]  /*0dc0*/  FMUL.D2 R9, R9, R6 ;  /* 0x0000000609097220 */ /* 0x000fc80000300000 */
[----:B------:R-:W-:-:S04]  /*0dd0*/  FADD R19, R0, R9 ;  /* 0x0000000900137221 */ /* 0x000fc80000000000 */
[C---:B------:R-:W-:Y:S01]  /*0de0*/  FMUL R6, R19.reuse, 0.63661974668502807617 ;  /* 0x3f22f98313067820 */ /* 0x040fe20000400000 */
[----:B------:R-:W-:-:S05]  /*0df0*/  FSETP.GE.AND P0, PT, |R19|, 105615, PT ;  /* 0x47ce47801300780b */ /* 0x000fca0003f06200 */
[----:B------:R-:W2:Y:S01]  /*0e00*/  F2I.NTZ R6, R6 ;  /* 0x0000000600067305 */ /* 0x000ea20000203100 */
[----:B0-----:R-:W-:-:S04]  /*0e10*/  IMAD.WIDE.U32 R4, R17, 0x10, R4 ;  /* 0x0000001011047825 */ /* 0x001fc800078e0004 */
[----:B-1----:R-:W-:Y:S01]  /*0e20*/  IMAD.WIDE.U32 R16, R17, 0x4, R20 ;  /* 0x0000000411107825 */ /* 0x002fe200078e0014 */
[----:B------:R0:W-:Y:S04]  /*0e30*/  STG.E.128 desc[UR6][R4.64], R8 ;  /* 0x0000000804007986 */ /* 0x0001e8000c101d06 */
[----:B------:R0:W-:Y:S01]  /*0e40*/  STG.E.U8 desc[UR6][R16.64+0x3], RZ ;  /* 0x000003ff10007986 */ /* 0x0001e2000c101106 */
[----:B--2---:R-:W-:-:S05]  /*0e50*/  I2FP.F32.S32 R20, R6 ;  /* 0x0000000600147245 */ /* 0x004fca0000201400 */
[----:B------:R-:W-:-:S04]  /*0e60*/  FFMA R3, R20, -1.5707962512969970703, R19 ;  /* 0xbfc90fda14037823 */ /* 0x000fc80000000013 */
[----:B------:R-:W-:-:S04]  /*0e70*/  FFMA R3, R20, -7.5497894158615963534e-08, R3 ;  /* 0xb3a2216814037823 */ /* 0x000fc80000000003 */
[----:B------:R-:W-:Y:S01]  /*0e80*/  FFMA R3, R20, -5.3903029534742383927e-15, R3 ;  /* 0xa7c234c514037823 */ /* 0x000fe20000000003 */
[----:B0-----:R-:W-:Y:S06]  /*0e90*/  @!P0 BRA `(.L_x_11) ;  /* 0x0000000000dc8947 */ /* 0x001fec0003800000 */
        /* <DEDUP_REMOVED lines=11> */
.L_x_12:
        /* <DEDUP_REMOVED lines=44> */
.L_x_11:
[----:B------:R-:W-:Y:S05]  /*1210*/  BSYNC.RECONVERGENT B0 ;  /* 0x0000000000007941 */ /* 0x000fea0003800200 */
.L_x_10:
[----:B------:R-:W-:Y:S01]  /*1220*/  FMUL R4, R3, R3 ;  /* 0x0000000303047220 */ /* 0x000fe20000400000 */
[C---:B------:R-:W-:Y:S01]  /*1230*/  LOP3.LUT R8, R6.reuse, 0x1, RZ, 0xc0, !PT ;  /* 0x0000000106087812 */ /* 0x040fe200078ec0ff */
[----:B------:R-:W-:Y:S01]  /*1240*/  BSSY.RECONVERGENT B0, `(.L_x_13) ;  /* 0x000004b000007945 */ /* 0x000fe20003800200 */
[----:B------:R-:W-:Y:S01]  /*1250*/  LOP3.LUT P1, RZ, R6, 0x2, RZ, 0xc0, !PT ;  /* 0x0000000206ff7812 */ /* 0x000fe2000782c0ff */
[----:B------:R-:W-:Y:S01]  /*1260*/  FFMA R5, R4, R12, -0.0013887860113754868507 ;  /* 0xbab607ed04057423 */ /* 0x000fe2000000000c */
[----:B------:R-:W-:-:S04]  /*1270*/  ISETP.NE.U32.AND P0, PT, R8, 0x1, PT ;  /* 0x000000010800780c */ /* 0x000fc80003f05070 */
[----:B------:R-:W-:Y:S02]  /*1280*/  FSEL R5, R5, -0.00019574658654164522886, !P0 ;  /* 0xb94d415305057808 */ /* 0x000fe40004000000 */
[----:B------:R-:W-:Y:S02]  /*1290*/  FSEL R11, R13, 0.0083327032625675201416, !P0 ;  /* 0x3c0885e40d0b7808 */ /* 0x000fe40004000000 */
[----:B------:R-:W-:Y:S02]  /*12a0*/  FSEL R3, R3, 1, P0 ;  /* 0x3f80000003037808 */ /* 0x000fe40000000000 */
[----:B------:R-:W-:Y:S01]  /*12b0*/  FSEL R8, -R14, -0.16666662693023681641, !P0 ;  /* 0xbe2aaaa80e087808 */ /* 0x000fe20004000100 */
[----:B------:R-:W-:Y:S01]  /*12c0*/  FFMA R5, R4, R5, R11 ;  /* 0x0000000504057223 */ /* 0x000fe2000000000b */
[----:B------:R-:W-:Y:S01]  /*12d0*/  FSETP.GE.AND P0, PT, |R0|, 105615, PT ;  /* 0x47ce47800000780b */ /* 0x000fe20003f06200 */
[C---:B------:R-:W-:Y:S02]  /*12e0*/  FFMA R6, R4.reuse, R3, RZ ;  /* 0x0000000304067223 */ /* 0x040fe400000000ff */
[----:B------:R-:W-:-:S04]  /*12f0*/  FFMA R5, R4, R5, R8 ;  /* 0x0000000504057223 */ /* 0x000fc80000000008 */
[----:B------:R-:W-:Y:S01]  /*1300*/  FFMA R3, R6, R5, R3 ;  /* 0x0000000506037223 */ /* 0x000fe20000000003 */
[----:B------:R-:W-:-:S03]  /*1310*/  FMUL R6, R0, 0.63661974668502807617 ;  /* 0x3f22f98300067820 */ /* 0x000fc60000400000 */
[----:B------:R-:W-:-:S03]  /*1320*/  @P1 FADD R3, RZ, -R3 ;  /* 0x80000003ff031221 */ /* 0x000fc60000000000 */
[----:B------:R-:W0:Y:S01]  /*1330*/  F2I.NTZ R6, R6 ;  /* 0x0000000600067305 */ /* 0x000e220000203100 */
[----:B------:R-:W-:-:S07]  /*1340*/  FADD R3, R3, 1 ;  /* 0x3f80000003037421 */ /* 0x000fce0000000000 */
[----:B------:R-:W1:Y:S01]  /*1350*/  F2F.F64.F32 R4, R3 ;  /* 0x0000000300047310 */ /* 0x000e620000201800 */
[----:B0-----:R-:W-:-:S05]  /*1360*/  I2FP.F32.S32 R11, R6 ;  /* 0x00000006000b7245 */ /* 0x001fca0000201400 */
[----:B------:R-:W-:Y:S01]  /*1370*/  FFMA R8, R11, -1.5707962512969970703, R0 ;  /* 0xbfc90fda0b087823 */ /* 0x000fe20000000000 */
[----:B-1----:R-:W-:-:S03]  /*1380*/  DMUL R4, R4, 127.5 ;  /* 0x405fe00004047828 */ /* 0x002fc60000000000 */
[----:B------:R-:W-:-:S04]  /*1390*/  FFMA R8, R11, -7.5497894158615963534e-08, R8 ;  /* 0xb3a221680b087823 */ /* 0x000fc80000000008 */
[----:B------:R-:W-:-:S03]  /*13a0*/  FFMA R8, R11, -5.3903029534742383927e-15, R8 ;  /* 0xa7c234c50b087823 */ /* 0x000fc60000000008 */
[----:B------:R-:W0:Y:S02]  /*13b0*/  F2I.U32.F64.TRUNC R5, R4 ;  /* 0x0000000400057311 */ /* 0x000e24000030d000 */
[----:B0-----:R0:W-:Y:S01]  /*13c0*/  STG.E.U8 desc[UR6][R16.64], R5 ;  /* 0x0000000510007986 */ /* 0x0011e2000c101106 */
[----:B------:R-:W-:Y:S05]  /*13d0*/  @!P0 BRA `(.L_x_14) ;  /* 0x0000000000c48947 */ /* 0x000fea0003800000 */
[----:B------:R-:W-:-:S13]  /*13e0*/  FSETP.NEU.AND P0, PT, |R0|, +INF , PT ;  /* 0x7f8000000000780b */ /* 0x000fda0003f0d200 */
[----:B------:R-:W-:Y:S01]  /*13f0*/  @!P0 FMUL R8, RZ, R0 ;  /* 0x00000000ff088220 */ /* 0x000fe20000400000 */
[----:B------:R-:W-:Y:S01]  /*1400*/  @!P0 IMAD.MOV.U32 R6, RZ, RZ, RZ ;  /* 0x000000ffff068224 */ /* 0x000fe200078e00ff */
[----:B------:R-:W-:Y:S06]  /*1410*/  @!P0 BRA `(.L_x_14) ;  /* 0x0000000000b48947 */ /* 0x000fec0003800000 */
[----:B------:R-:W-:Y:S01]  /*1420*/  IMAD.SHL.U32 R4, R0, 0x100, RZ ;  /* 0x0000010000047824 */ /* 0x000fe200078e00ff */
[----:B------:R-:W1:Y:S01]  /*1430*/  LDCU.64 UR8, c[0x4][URZ] ;  /* 0x01000000ff0877ac */ /* 0x000e620008000a00 */
[----:B------:R-:W-:Y:S02]  /*1440*/  IMAD.MOV.U32 R6, RZ, RZ, RZ ;  /* 0x000000ffff067224 */ /* 0x000fe400078e00ff */
[----:B------:R-:W-:Y:S01]  /*1450*/  IMAD.MOV.U32 R3, RZ, RZ, R1 ;  /* 0x000000ffff037224 */ /* 0x000fe200078e0001 */
[----:B------:R-:W-:Y:S01]  /*1460*/  LOP3.LUT R8, R4, 0x80000000, RZ, 0xfc, !PT ;  /* 0x8000000004087812 */ /* 0x000fe200078efcff */
[----:B------:R-:W-:Y:S01]  /*1470*/  UMOV UR5, URZ ;  /* 0x000000ff00057c82 */ /* 0x000fe20008000000 */
[----:B------:R-:W-:-:S05]  /*1480*/  UMOV UR4, URZ ;  /* 0x000000ff00047c82 */ /* 0x000fca0008000000 */
.L_x_15:
[----:B-1----:R-:W-:Y:S01]  /*1490*/  IMAD.U32 R10, RZ, RZ, UR8 ;  /* 0x00000008ff0a7e24 */ /* 0x002fe2000f8e00ff */
[----:B------:R-:W-:-:S05]  /*14a0*/  MOV R11, UR9 ;  /* 0x00000009000b7c02 */ /* 0x000fca0008000f00 */
[----:B0-----:R-:W2:Y:S01]  /*14b0*/  LDG.E.CONSTANT R5, desc[UR6][R10.64] ;  /* 0x000000060a057981 */ /* 0x001ea2000c1e9900 */
        /* <DEDUP_REMOVED lines=12> */
[C---:B------:R-:W-:Y:S01]  /*1580*/  LOP3.LUT P0, R5, R0.reuse, 0x1f, RZ, 0xc0, !PT ;  /* 0x0000001f00057812 */ /* 0x040fe2000780c0ff */
[----:B------:R-:W-:-:S05]  /*1590*/  VIADD R3, R0, 0xffffff80 ;  /* 0xffffff8000037836 */ /* 0x000fca0000000000 */
[----:B------:R-:W-:-:S05]  /*15a0*/  SHF.R.U32.HI R0, RZ, 0x5, R3 ;  /* 0x00000005ff007819 */ /* 0x000fca0000011603 */
[----:B------:R-:W-:-:S05]  /*15b0*/  IMAD R8, R0, -0x4, R1 ;  /* 0xfffffffc00087824 */ /* 0x000fca00078e0201 */
[----:B------:R-:W2:Y:S04]  /*15c0*/  LDL R0, [R8+0x18] ;  /* 0x0000180008007983 */ /* 0x000ea80000100800 */
[----:B------:R-:W2:Y:S04]  /*15d0*/  LDL R3, [R8+0x14] ;  /* 0x0000140008037983 */ /* 0x000ea80000100800 */
[----:B------:R-:W3:Y:S01]  /*15e0*/  @P0 LDL R4, [R8+0x10] ;  /* 0x0000100008040983 */ /* 0x000ee20000100800 */
[----:B------:R-:W-:Y:S01]  /*15f0*/  UMOV UR4, 0x54442d19 ;  /* 0x54442d1900047882 */ /* 0x000fe20000000000 */
[----:B------:R-:W-:Y:S01]  /*1600*/  UMOV UR5, 0x3bf921fb ;  /* 0x3bf921fb00057882 */ /* 0x000fe20000000000 */
[----:B--2---:R-:W-:-:S02]  /*1610*/  @P0 SHF.L.W.U32.HI R0, R3, R5, R0 ;  /* 0x0000000503000219 */ /* 0x004fc40000010e00 */
[----:B---3--:R-:W-:-:S04]  /*1620*/  @P0 SHF.L.W.U32.HI R3, R4, R5, R3 ;  /* 0x0000000504030219 */ /* 0x008fc80000010e03 */
[C---:B------:R-:W-:Y:S01]  /*1630*/  SHF.L.W.U32.HI R4, R3.reuse, 0x2, R0 ;  /* 0x0000000203047819 */ /* 0x040fe20000010e00 */
[----:B------:R-:W-:-:S03]  /*1640*/  IMAD.SHL.U32 R3, R3, 0x4, RZ ;  /* 0x0000000403037824 */ /* 0x000fc600078e00ff */
[----:B------:R-:W-:Y:S02]  /*1650*/  SHF.R.S32.HI R5, RZ, 0x1f, R4 ;  /* 0x0000001fff057819 */ /* 0x000fe40000011404 */
[----:B------:R-:W-:Y:S02]  /*1660*/  ISETP.GE.AND P0, PT, R4, RZ, PT ;  /* 0x000000ff0400720c */ /* 0x000fe40003f06270 */
[C---:B------:R-:W-:Y:S02]  /*1670*/  LOP3.LUT R10, R5.reuse, R3, RZ, 0x3c, !PT ;  /* 0x00000003050a7212 */ /* 0x040fe400078e3cff */
[----:B------:R-:W-:Y:S02]  /*1680*/  LOP3.LUT R11, R5, R4, RZ, 0x3c, !PT ;  /* 0x00000004050b7212 */ /* 0x000fe400078e3cff */
[----:B------:R-:W-:-:S04]  /*1690*/  SHF.R.U32.HI R3, RZ, 0x1e, R0 ;  /* 0x0000001eff037819 */ /* 0x000fc80000011600 */
[----:B------:R-:W1:Y:S01]  /*16a0*/  I2F.F64.S64 R10, R10 ;  /* 0x0000000a000a7312 */ /* 0x000e620000301c00 */
[----:B0-----:R-:W-:Y:S01]  /*16b0*/  LEA.HI R6, R4, R3, RZ, 0x1 ;  /* 0x0000000304067211 */ /* 0x001fe200078f08ff */
[----:B-1----:R-:W-:-:S10]  /*16c0*/  DMUL R20, R10, UR4 ;  /* 0x000000040a147c28 */ /* 0x002fd40008000000 */
[----:B------:R-:W0:Y:S02]  /*16d0*/  F2F.F32.F64 R20, R20 ;  /* 0x0000001400147310 */ /* 0x000e240000301000 */
[----:B0-----:R-:W-:-:S07]  /*16e0*/  FSEL R8, -R20, R20, !P0 ;  /* 0x0000001414087208 */ /* 0x001fce0004000100 */
.L_x_14:
[----:B------:R-:W-:Y:S05]  /*16f0*/  BSYNC.RECONVERGENT B0 ;  /* 0x0000000000007941 */ /* 0x000fea0003800200 */
.L_x_13:
[----:B------:R-:W-:Y:S01]  /*1700*/  FMUL R3, R2, 0.63661974668502807617 ;  /* 0x3f22f98302037820 */ /* 0x000fe20000400000 */
[----:B------:R-:W-:Y:S01]  /*1710*/  LOP3.LUT R0, R6, 0x1, RZ, 0xc0, !PT ;  /* 0x0000000106007812 */ /* 0x000fe200078ec0ff */
[----:B0-----:R-:W-:Y:S01]  /*1720*/  FMUL R5, R8, R8 ;  /* 0x0000000808057220 */ /* 0x001fe20000400000 */
[----:B------:R-:W-:Y:S01]  /*1730*/  LOP3.LUT P1, RZ, R6, 0x2, RZ, 0xc0, !PT ;  /* 0x0000000206ff7812 */ /* 0x000fe2000782c0ff */
[----:B------:R-:W-:Y:S01]  /*1740*/  BSSY.RECONVERGENT B0, `(.L_x_16) ;  /* 0x0000044000007945 */ /* 0x000fe20003800200 */
[----:B------:R-:W-:Y:S01]  /*1750*/  ISETP.NE.U32.AND P0, PT, R0, 0x1, PT ;  /* 0x000000010000780c */ /* 0x000fe20003f05070 */
[----:B------:R-:W0:Y:S01]  /*1760*/  F2I.NTZ R3, R3 ;  /* 0x0000000300037305 */ /* 0x000e220000203100 */
[----:B------:R-:W-:Y:S02]  /*1770*/  FFMA R0, R5, R12, -0.0013887860113754868507 ;  /* 0xbab607ed05007423 */ /* 0x000fe4000000000c */
[----:B------:R-:W-:Y:S02]  /*1780*/  FSEL R4, R13, 0.0083327032625675201416, !P0 ;  /* 0x3c0885e40d047808 */ /* 0x000fe40004000000 */
[----:B------:R-:W-:-:S02]  /*1790*/  FSEL R14, -R14, -0.16666662693023681641, !P0 ;  /* 0xbe2aaaa80e0e7808 */ /* 0x000fc40004000100 */
[----:B------:R-:W-:-:S05]  /*17a0*/  FSEL R0, R0, -0.00019574658654164522886, !P0 ;  /* 0xb94d415300007808 */ /* 0x000fca0004000000 */
[C---:B------:R-:W-:Y:S01]  /*17b0*/  FFMA R4, R5.reuse, R0, R4 ;  /* 0x0000000005047223 */ /* 0x040fe20000000004 */
[----:B------:R-:W-:Y:S02]  /*17c0*/  FSEL R0, R8, 1, P0 ;  /* 0x3f80000008007808 */ /* 0x000fe40000000000 */
[----:B------:R-:W-:Y:S01]  /*17d0*/  FSETP.GE.AND P0, PT, |R2|, 105615, PT ;  /* 0x47ce47800200780b */ /* 0x000fe20003f06200 */
[C---:B------:R-:W-:Y:S01]  /*17e0*/  FFMA R4, R5.reuse, R4, R14 ;  /* 0x0000000405047223 */ /* 0x040fe2000000000e */
[----:B0-----:R-:W-:Y:S01]  /*17f0*/  I2FP.F32.S32 R11, R3 ;  /* 0x00000003000b7245 */ /* 0x001fe20000201400 */
[----:B------:R-:W-:-:S04]  /*1800*/  FFMA R5, R5, R0, RZ ;  /* 0x0000000005057223 */ /* 0x000fc800000000ff */
[----:B------:R-:W-:Y:S01]  /*1810*/  FFMA R6, R11, -1.5707962512969970703, R2 ;  /* 0xbfc90fda0b067823 */ /* 0x000fe20000000002 */
[----:B------:R-:W-:-:S03]  /*1820*/  FFMA R5, R5, R4, R0 ;  /* 0x0000000405057223 */ /* 0x000fc60000000000 */
[----:B------:R-:W-:Y:S01]  /*1830*/  FFMA R6, R11, -7.5497894158615963534e-08, R6 ;  /* 0xb3a221680b067823 */ /* 0x000fe20000000006 */
[----:B------:R-:W-:-:S03]  /*1840*/  @P1 FADD R5, RZ, -R5 ;  /* 0x80000005ff051221 */ /* 0x000fc60000000000 */
[----:B------:R-:W-:Y:S01]  /*1850*/  FFMA R0, R11, -5.3903029534742383927e-15, R6 ;  /* 0xa7c234c50b007823 */ /* 0x000fe20000000006 */
        /* <DEDUP_REMOVED lines=12> */
.L_x_18:
        /* <DEDUP_REMOVED lines=34> */
[----:B------:R-:W-:Y:S01]  /*1b40*/  LEA.HI R3, R2, R3, RZ, 0x1 ;  /* 0x0000000302037211 */ /* 0x000fe200078f08ff */
[----:B-1----:R-:W-:-:S10]  /*1b50*/  DMUL R20, R10, UR4 ;  /* 0x000000040a147c28 */ /* 0x002fd40008000000 */
[----:B------:R-:W1:Y:S02]  /*1b60*/  F2F.F32.F64 R20, R20 ;  /* 0x0000001400147310 */ /* 0x000e640000301000 */
[----:B01----:R-:W-:-:S07]  /*1b70*/  FSEL R0, -R20, R20, !P0 ;  /* 0x0000001414007208 */ /* 0x003fce0004000100 */
.L_x_17:
[----:B------:R-:W-:Y:S05]  /*1b80*/  BSYNC.RECONVERGENT B0 ;  /* 0x0000000000007941 */ /* 0x000fea0003800200 */
.L_x_16:
[----:B------:R-:W-:Y:S01]  /*1b90*/  FMUL R11, R0, R0 ;  /* 0x00000000000b7220 */ /* 0x000fe20000400000 */
[C---:B------:R-:W-:Y:S01]  /*1ba0*/  LOP3.LUT R2, R3.reuse, 0x1, RZ, 0xc0, !PT ;  /* 0x0000000103027812 */ /* 0x040fe200078ec0ff */
[----:B------:R-:W-:Y:S02]  /*1bb0*/  VIADD R3, R3, 0x1 ;  /* 0x0000000103037836 */ /* 0x000fe40000000000 */
[----:B------:R-:W-:Y:S01]  /*1bc0*/  FFMA R12, R11, R12, -0.0013887860113754868507 ;  /* 0xbab607ed0b0c7423 */ /* 0x000fe2000000000c */
[----:B------:R-:W-:Y:S02]  /*1bd0*/  ISETP.NE.U32.AND P0, PT, R2, 0x1, PT ;  /* 0x000000010200780c */ /* 0x000fe40003f05070 */
[----:B------:R-:W-:Y:S02]  /*1be0*/  LOP3.LUT P1, RZ, R3, 0x2, RZ, 0xc0, !PT ;  /* 0x0000000203ff7812 */ /* 0x000fe4000782c0ff */
[----:B------:R-:W-:Y:S02]  /*1bf0*/  FSEL R18, R18, 0.041666727513074874878, !P0 ;  /* 0x3d2aaabb12127808 */ /* 0x000fe40004000000 */
[----:B------:R-:W-:-:S02]  /*1c00*/  FSEL R12, R12, -0.00019574658654164522886, P0 ;  /* 0xb94d41530c0c7808 */ /* 0x000fc40000000000 */
[----:B------:R-:W-:Y:S02]  /*1c10*/  FSEL R0, R0, 1, !P0 ;  /* 0x3f80000000007808 */ /* 0x000fe40004000000 */
[----:B------:R-:W-:Y:S01]  /*1c20*/  FSEL R15, -R15, -0.4999999701976776123, !P0 ;  /* 0xbeffffff0f0f7808 */ /* 0x000fe20004000100 */
[C---:B------:R-:W-:Y:S01]  /*1c30*/  FFMA R12, R11.reuse, R12, R18 ;  /* 0x0000000c0b0c7223 */ /* 0x040fe20000000012 */
[----:B------:R-:W0:Y:S01]  /*1c40*/  FCHK P0, R7, 10 ;  /* 0x4120000007007902 */ /* 0x000e220000000000 */
[C---:B------:R-:W-:Y:S02]  /*1c50*/  FFMA R3, R11.reuse, R0, RZ ;  /* 0x000000000b037223 */ /* 0x040fe400000000ff */
[----:B------:R-:W-:Y:S01]  /*1c60*/  FFMA R12, R11, R12, R15 ;  /* 0x0000000c0b0c7223 */ /* 0x000fe2000000000f */
[----:B------:R-:W-:-:S03]  /*1c70*/  IMAD.MOV.U32 R11, RZ, RZ, 0x3dcccccd ;  /* 0x3dcccccdff0b7424 */ /* 0x000fc600078e00ff */
[----:B------:R-:W-:-:S04]  /*1c80*/  FFMA R0, R3, R12, R0 ;  /* 0x0000000c03007223 */ /* 0x000fc80000000000 */
[----:B------:R-:W-:-:S04]  /*1c90*/  @P1 FADD R0, RZ, -R0 ;  /* 0x80000000ff001221 */ /* 0x000fc80000000000 */
[----:B------:R-:W-:Y:S01]  /*1ca0*/  FFMA R5, R5, R0, 1 ;  /* 0x3f80000005057423 */ /* 0x000fe20000000000 */
[----:B------:R-:W-:-:S03]  /*1cb0*/  IMAD.MOV.U32 R0, RZ, RZ, 0x41200000 ;  /* 0x41200000ff007424 */ /* 0x000fc600078e00ff */
[----:B------:R-:W1:Y:S01]  /*1cc0*/  F2F.F64.F32 R2, R5 ;  /* 0x0000000500027310 */ /* 0x000e620000201800 */
[----:B------:R-:W-:-:S04]  /*1cd0*/  FFMA R0, R11, -R0, 1 ;  /* 0x3f8000000b007423 */ /* 0x000fc80000000800 */
[----:B------:R-:W-:-:S04]  /*1ce0*/  FFMA R0, R0, R11, 0.10000000149011611938 ;  /* 0x3dcccccd00007423 */ /* 0x000fc8000000000b */
[----:B------:R-:W-:-:S04]  /*1cf0*/  FFMA R4, R0, R7, RZ ;  /* 0x0000000700047223 */ /* 0x000fc800000000ff */
[----:B------:R-:W-:Y:S01]  /*1d00*/  FFMA R11, R4, -10, R7 ;  /* 0xc1200000040b7823 */ /* 0x000fe20000000007 */
[----:B-1----:R-:W-:-:S03]  /*1d10*/  DMUL R2, R2, 127.5 ;  /* 0x405fe00002027828 */ /* 0x002fc60000000000 */
[----:B------:R-:W-:-:S07]  /*1d20*/  FFMA R0, R0, R11, R4 ;  /* 0x0000000b00007223 */ /* 0x000fce0000000004 */
[----:B------:R-:W1:Y:S02]  /*1d30*/  F2I.U32.F64.TRUNC R3, R2 ;  /* 0x0000000200037311 */ /* 0x000e64000030d000 */
[----:B-1----:R1:W-:Y:S01]  /*1d40*/  STG.E.U8 desc[UR6][R16.64+0x1], R3 ;  /* 0x0000010310007986 */ /* 0x0023e2000c101106 */
[----:B0-----:R-:W-:Y:S05]  /*1d50*/  @!P0 BRA `(.L_x_19) ;  /* 0x0000000000188947 */ /* 0x001fea0003800000 */
[----:B------:R-:W0:Y:S01]  /*1d60*/  LDCU UR4, c[0x0][0x398] ;  /* 0x00007300ff0477ac */ /* 0x000e220008000800 */
[----:B-1----:R-:W-:Y:S01]  /*1d70*/  IMAD.MOV.U32 R3, RZ, RZ, 0x41200000 ;  /* 0x41200000ff037424 */ /* 0x002fe200078e00ff */
[----:B------:R-:W-:Y:S01]  /*1d80*/  MOV R4, 0x1db0 ;  /* 0x00001db000047802 */ /* 0x000fe20000000f00 */
[----:B0-----:R-:W-:-:S07]  /*1d90*/  IMAD.U32 R2, RZ, RZ, UR4 ;  /* 0x00000004ff027e24 */ /* 0x001fce000f8e00ff */
[----:B------:R-:W-:Y:S05]  /*1da0*/  CALL.REL.NOINC `($__internal_0_$__cuda_sm3x_div_rn_noftz_f32_slowpath) ;  /* 0x0000000400687944 */ /* 0x000fea0003c00000 */
[----:B------:R-:W-:-:S07]  /*1db0*/  IMAD.MOV.U32 R0, RZ, RZ, R3 ;  /* 0x000000ffff007224 */ /* 0x000fce00078e0003 */
.L_x_19:
[----:B------:R-:W-:Y:S01]  /*1dc0*/  FADD R5, R9, R0 ;  /* 0x0000000009057221 */ /* 0x000fe20000000000 */
[----:B------:R-:W-:Y:S03]  /*1dd0*/  BSSY.RECONVERGENT B0, `(.L_x_20) ;  /* 0x0000040000007945 */ /* 0x000fe60003800200 */
[C---:B------:R-:W-:Y:S01]  /*1de0*/  FMUL R0, R5.reuse, 0.63661974668502807617 ;  /* 0x3f22f98305007820 */ /* 0x040fe20000400000 */
[----:B------:R-:W-:-:S05]  /*1df0*/  FSETP.GE.AND P0, PT, |R5|, 105615, PT ;  /* 0x47ce47800500780b */ /* 0x000fca0003f06200 */
[----:B------:R-:W0:Y:S02]  /*1e00*/  F2I.NTZ R0, R0 ;  /* 0x0000000000007305 */ /* 0x000e240000203100 */
[----:B0-----:R-:W-:-:S05]  /*1e10*/  I2FP.F32.S32 R2, R0 ;  /* 0x0000000000027245 */ /* 0x001fca0000201400 */
[----:B-1----:R-:W-:-:S04]  /*1e20*/  FFMA R3, R2, -1.5707962512969970703, R5 ;  /* 0xbfc90fda02037823 */ /* 0x002fc80000000005 */
[----:B------:R-:W-:-:S04]  /*1e30*/  FFMA R3, R2, -7.5497894158615963534e-08, R3 ;  /* 0xb3a2216802037823 */ /* 0x000fc80000000003 */
        /* <DEDUP_REMOVED lines=13> */
.L_x_22:
        /* <DEDUP_REMOVED lines=16> */
[----:B------:R-:W-:Y:S02]  /*2010*/  LOP3.LUT P0, RZ, R4, 0x1f, RZ, 0xc0, !PT ;  /* 0x0000001f04ff7812 */ /* 0x000fe4000780c0ff */
[----:B------:R-:W-:-:S04]  /*2020*/  IADD3 R0, PT, PT, R0, -0x80, RZ ;  /* 0xffffff8000007810 */ /* 0x000fc80007ffe0ff */
        /* <DEDUP_REMOVED lines=26> */
.L_x_21:
[----:B------:R-:W-:Y:S05]  /*21d0*/  BSYNC.RECONVERGENT B0 ;  /* 0x0000000000007941 */ /* 0x000fea0003800200 */
.L_x_20:
[----:B------:R-:W-:Y:S02]  /*21e0*/  IMAD.MOV.U32 R4, RZ, RZ, 0x37cbac00 ;  /* 0x37cbac00ff047424 */ /* 0x000fe400078e00ff */
[----:B------:R-:W-:Y:S01]  /*21f0*/  FMUL R3, R2, R2 ;  /* 0x0000000202037220 */ /* 0x000fe20000400000 */
[C---:B------:R-:W-:Y:S01]  /*2200*/  LOP3.LUT R5, R0.reuse, 0x1, RZ, 0xc0, !PT ;  /* 0x0000000100057812 */ /* 0x040fe200078ec0ff */
[----:B------:R-:W-:Y:S01]  /*2210*/  IMAD.MOV.U32 R6, RZ, RZ, 0x3d2aaabb ;  /* 0x3d2aaabbff067424 */ /* 0x000fe200078e00ff */
[----:B------:R-:W-:Y:S01]  /*2220*/  LOP3.LUT P1, RZ, R0, 0x2, RZ, 0xc0, !PT ;  /* 0x0000000200ff7812 */ /* 0x000fe2000782c0ff */
[----:B------:R-:W-:Y:S01]  /*2230*/  FFMA R4, R3, R4, -0.0013887860113754868507 ;  /* 0xbab607ed03047423 */ /* 0x000fe20000000004 */
[----:B------:R-:W-:Y:S01]  /*2240*/  ISETP.NE.U32.AND P0, PT, R5, 0x1, PT ;  /* 0x000000010500780c */ /* 0x000fe20003f05070 */
[----:B------:R-:W-:-:S03]  /*2250*/  IMAD.MOV.U32 R7, RZ, RZ, 0x3effffff ;  /* 0x3effffffff077424 */ /* 0x000fc600078e00ff */
[----:B------:R-:W-:Y:S02]  /*2260*/  FSEL R4, R4, -0.00019574658654164522886, !P0 ;  /* 0xb94d415304047808 */ /* 0x000fe40004000000 */
[----:B------:R-:W-:Y:S02]  /*2270*/  FSEL R6, R6, 0.0083327032625675201416, !P0 ;  /* 0x3c0885e406067808 */ /* 0x000fe40004000000 */
[----:B------:R-:W-:Y:S02]  /*2280*/  FSEL R0, R2, 1, P0 ;  /* 0x3f80000002007808 */ /* 0x000fe40000000000 */
[----:B------:R-:W-:Y:S01]  /*2290*/  FSEL R7, -R7, -0.16666662693023681641, !P0 ;  /* 0xbe2aaaa807077808 */ /* 0x000fe20004000100 */
[C---:B------:R-:W-:Y:S02]  /*22a0*/  FFMA R4, R3.reuse, R4, R6 ;  /* 0x0000000403047223 */ /* 0x040fe40000000006 */
[C---:B------:R-:W-:Y:S02]  /*22b0*/  FFMA R5, R3.reuse, R0, RZ ;  /* 0x0000000003057223 */ /* 0x040fe400000000ff */
[----:B------:R-:W-:-:S04]  /*22c0*/  FFMA R4, R3, R4, R7 ;  /* 0x0000000403047223 */ /* 0x000fc80000000007 */
[----:B------:R-:W-:-:S04]  /*22d0*/  FFMA R0, R5, R4, R0 ;  /* 0x0000000405007223 */ /* 0x000fc80000000000 */
[----:B------:R-:W-:-:S04]  /*22e0*/  @P1 FADD R0, RZ, -R0 ;  /* 0x80000000ff001221 */ /* 0x000fc80000000000 */
[----:B------:R-:W-:-:S04]  /*22f0*/  FADD R0, R0, 1 ;  /* 0x3f80000000007421 */ /* 0x000fc80000000000 */
[----:B------:R-:W0:Y:S02]  /*2300*/  F2F.F64.F32 R2, R0 ;  /* 0x0000000000027310 */ /* 0x000e240000201800 */
[----:B0-----:R-:W-:-:S10]  /*2310*/  DMUL R2, R2, 127.5 ;  /* 0x405fe00002027828 */ /* 0x001fd40000000000 */
[----:B------:R-:W0:Y:S02]  /*2320*/  F2I.U32.F64.TRUNC R3, R2 ;  /* 0x0000000200037311 */ /* 0x000e24000030d000 */
[----:B0-----:R-:W-:Y:S01]  /*2330*/  STG.E.U8 desc[UR6][R16.64+0x2], R3 ;  /* 0x0000020310007986 */ /* 0x001fe2000c101106 */
[----:B------:R-:W-:Y:S05]  /*2340*/  EXIT ;  /* 0x000000000000794d */ /* 0x000fea0003800000 */
        .weak           $__internal_0_$__cuda_sm3x_div_rn_noftz_f32_slowpath
        .type           $__internal_0_$__cuda_sm3x_div_rn_noftz_f32_slowpath,@function
        .size           $__internal_0_$__cuda_sm3x_div_rn_noftz_f32_slowpath,(.L_x_35 - $__internal_0_$__cuda_sm3x_div_rn_noftz_f32_slowpath)
$__internal_0_$__cuda_sm3x_div_rn_noftz_f32_slowpath:
[----:B------:R-:W-:Y:S01]  /*2350*/  SHF.R.U32.HI R6, RZ, 0x17, R3 ;  /* 0x00000017ff067819 */ /* 0x000fe20000011603 */
[----:B------:R-:W-:Y:S01]  /*2360*/  BSSY.RECONVERGENT B1, `(.L_x_23) ;  /* 0x0000063000017945 */ /* 0x000fe20003800200 */
[--C-:B------:R-:W-:Y:S01]  /*2370*/  SHF.R.U32.HI R5, RZ, 0x17, R2.reuse ;  /* 0x00000017ff057819 */ /* 0x100fe20000011602 */
[----:B------:R-:W-:Y:S01]  /*2380*/  IMAD.MOV.U32 R7, RZ, RZ, R2 ;  /* 0x000000ffff077224 */ /* 0x000fe200078e0002 */
[----:B------:R-:W-:Y:S02]  /*2390*/  LOP3.LUT R6, R6, 0xff, RZ, 0xc0, !PT ;  /* 0x000000ff06067812 */ /* 0x000fe400078ec0ff */
[----:B------:R-:W-:-:S03]  /*23a0*/  LOP3.LUT R15, R5, 0xff, RZ, 0xc0, !PT ;  /* 0x000000ff050f7812 */ /* 0x000fc600078ec0ff */
[----:B------:R-:W-:Y:S02]  /*23b0*/  VIADD R12, R6, 0xffffffff ;  /* 0xffffffff060c7836 */ /* 0x000fe40000000000 */
[----:B------:R-:W-:-:S03]  /*23c0*/  VIADD R10, R15, 0xffffffff ;  /* 0xffffffff0f0a7836 */ /* 0x000fc60000000000 */
[----:B------:R-:W-:-:S04]  /*23d0*/  ISETP.GT.U32.AND P0, PT, R12, 0xfd, PT ;  /* 0x000000fd0c00780c */ /* 0x000fc80003f04070 */
[----:B------:R-:W-:-:S13]  /*23e0*/  ISETP.GT.U32.OR P0, PT, R10, 0xfd, P0 ;  /* 0x000000fd0a00780c */ /* 0x000fda0000704470 */
[----:B------:R-:W-:Y:S01]  /*23f0*/  @!P0 IMAD.MOV.U32 R5, RZ, RZ, RZ ;  /* 0x000000ffff058224 */ /* 0x000fe200078e00ff */
[----:B------:R-:W-:Y:S06]  /*2400*/  @!P0 BRA `(.L_x_24) ;  /* 0x00000000005c8947 */ /* 0x000fec0003800000 */
[----:B------:R-:W-:Y:S02]  /*2410*/  FSETP.GTU.FTZ.AND P0, PT, |R2|, +INF , PT ;  /* 0x7f8000000200780b */ /* 0x000fe40003f1c200 */
[----:B------:R-:W-:-:S04]  /*2420*/  FSETP.GTU.FTZ.AND P1, PT, |R3|, +INF , PT ;  /* 0x7f8000000300780b */ /* 0x000fc80003f3c200 */
[----:B------:R-:W-:-:S13]  /*2430*/  PLOP3.LUT P0, PT, P0, P1, PT, 0xf8, 0x8f ;  /* 0x00000000008f781c */ /* 0x000fda0000703f70 */
[----:B------:R-:W-:Y:S05]  /*2440*/  @P0 BRA `(.L_x_25) ;  /* 0x00000004004c0947 */ /* 0x000fea0003800000 */
[----:B------:R-:W-:-:S13]  /*2450*/  LOP3.LUT P0, RZ, R3, 0x7fffffff, R7, 0xc8, !PT ;  /* 0x7fffffff03ff7812 */ /* 0x000fda000780c807 */
[----:B------:R-:W-:Y:S05]  /*2460*/  @!P0 BRA `(.L_x_26) ;  /* 0x00000004003c8947 */ /* 0x000fea0003800000 */
[C---:B------:R-:W-:Y:S02]  /*2470*/  FSETP.NEU.FTZ.AND P2, PT, |R2|.reuse, +INF , PT ;  /* 0x7f8000000200780b */ /* 0x040fe40003f5d200 */
[----:B------:R-:W-:Y:S02]  /*2480*/  FSETP.NEU.FTZ.AND P1, PT, |R3|, +INF , PT ;  /* 0x7f8000000300780b */ /* 0x000fe40003f3d200 */
[----:B------:R-:W-:-:S11]  /*2490*/  FSETP.NEU.FTZ.AND P0, PT, |R2|, +INF , PT ;  /* 0x7f8000000200780b */ /* 0x000fd60003f1d200 */
[----:B------:R-:W-:Y:S05]  /*24a0*/  @!P1 BRA !P2, `(.L_x_26) ;  /* 0x00000004002c9947 */ /* 0x000fea0005000000 */
[----:B------:R-:W-:-:S04]  /*24b0*/  LOP3.LUT P2, RZ, R7, 0x7fffffff, RZ, 0xc0, !PT ;  /* 0x7fffffff07ff7812 */ /* 0x000fc8000784c0ff */
[----:B------:R-:W-:-:S13]  /*24c0*/  PLOP3.LUT P1, PT, P1, P2, PT, 0x2f, 0xf2 ;  /* 0x0000000000f2781c */ /* 0x000fda0000f24577 */
[----:B------:R-:W-:Y:S05]  /*24d0*/  @P1 BRA `(.L_x_27) ;  /* 0x0000000400181947 */ /* 0x000fea0003800000 */
[----:B------:R-:W-:-:S04]  /*24e0*/  LOP3.LUT P1, RZ, R3, 0x7fffffff, RZ, 0xc0, !PT ;  /* 0x7fffffff03ff7812 */ /* 0x000fc8000782c0ff */
[----:B------:R-:W-:-:S13]  /*24f0*/  PLOP3.LUT P0, PT, P0, P1, PT, 0x2f, 0xf2 ;  /* 0x0000000000f2781c */ /* 0x000fda0000702577 */
[----:B------:R-:W-:Y:S05]  /*2500*/  @P0 BRA `(.L_x_28) ;  /* 0x0000000400000947 */ /* 0x000fea0003800000 */
[----:B------:R-:W-:Y:S02]  /*2510*/  ISETP.GE.AND P0, PT, R10, RZ, PT ;  /* 0x000000ff0a00720c */ /* 0x000fe40003f06270 */
[----:B------:R-:W-:-:S11]  /*2520*/  ISETP.GE.AND P1, PT, R12, RZ, PT ;  /* 0x000000ff0c00720c */ /* 0x000fd60003f26270 */
[----:B------:R-:W-:Y:S02]  /*2530*/  @P0 IMAD.MOV.U32 R5, RZ, RZ, RZ ;  /* 0x000000ffff050224 */ /* 0x000fe400078e00ff */
[----:B------:R-:W-:Y:S01]  /*2540*/  @!P0 FFMA R7, R2, 1.84467440737095516160e+19, RZ ;  /* 0x5f80000002078823 */ /* 0x000fe200000000ff */
[----:B------:R-:W-:Y:S02]  /*2550*/  @!P0 IMAD.MOV.U32 R5, RZ, RZ, -0x40 ;  /* 0xffffffc0ff058424 */ /* 0x000fe400078e00ff */
[----:B------:R-:W-:Y:S02]  /*2560*/  @!P1 FFMA R3, R3, 1.84467440737095516160e+19, RZ ;  /* 0x5f80000003039823 */ /* 0x000fe400000000ff */
[----:B------:R-:W-:-:S07]  /*2570*/  @!P1 VIADD R5, R5, 0x40 ;  /* 0x0000004005059836 */ /* 0x000fce0000000000 */
.L_x_24:
[----:B------:R-:W-:Y:S01]  /*2580*/  LEA R10, R6, 0xc0800000, 0x17 ;  /* 0xc0800000060a7811 */ /* 0x000fe200078eb8ff */
[----:B------:R-:W-:Y:S04]  /*2590*/  BSSY.RECONVERGENT B2, `(.L_x_29) ;  /* 0x0000036000027945 */ /* 0x000fe80003800200 */
[----:B------:R-:W-:Y:S02]  /*25a0*/  IMAD.IADD R12, R3, 0x1, -R10 ;  /* 0x00000001030c7824 */ /* 0x000fe400078e0a0a */
[----:B------:R-:W-:Y:S02]  /*25b0*/  VIADD R10, R15, 0xffffff81 ;  /* 0xffffff810f0a7836 */ /* 0x000fe40000000000 */
[----:B------:R-:W0:Y:S01]  /*25c0*/  MUFU.RCP R13, R12 ;  /* 0x0000000c000d7308 */ /* 0x000e220000001000 */
[----:B------:R-:W-:Y:S01]  /*25d0*/  FADD.FTZ R14, -R12, -RZ ;  /* 0x800000ff0c0e7221 */ /* 0x000fe20000010100 */
[C---:B------:R-:W-:Y:S01]  /*25e0*/  IMAD R3, R10.reuse, -0x800000, R7 ;  /* 0xff8000000a037824 */ /* 0x040fe200078e0207 */
[----:B------:R-:W-:-:S05]  /*25f0*/  IADD3 R10, PT, PT, R10, 0x7f, -R6 ;  /* 0x0000007f0a0a7810 */ /* 0x000fca0007ffe806 */
[----:B------:R-:W-:Y:S02]  /*2600*/  IMAD.IADD R10, R10, 0x1, R5 ;  /* 0x000000010a0a7824 */ /* 0x000fe400078e0205 */
[----:B0-----:R-:W-:-:S04]  /*2610*/  FFMA R18, R13, R14, 1 ;  /* 0x3f8000000d127423 */ /* 0x001fc8000000000e */
[----:B------:R-:W-:-:S04]  /*2620*/  FFMA R20, R13, R18, R13 ;  /* 0x000000120d147223 */ /* 0x000fc8000000000d */
[----:B------:R-:W-:-:S04]  /*2630*/  FFMA R7, R3, R20, RZ ;  /* 0x0000001403077223 */ /* 0x000fc800000000ff */
[----:B------:R-:W-:-:S04]  /*2640*/  FFMA R18, R14, R7, R3 ;  /* 0x000000070e127223 */ /* 0x000fc80000000003 */
[----:B------:R-:W-:-:S04]  /*2650*/  FFMA R13, R20, R18, R7 ;  /* 0x00000012140d7223 */ /* 0x000fc80000000007 */
[----:B------:R-:W-:-:S04]  /*2660*/  FFMA R14, R14, R13, R3 ;  /* 0x0000000d0e0e7223 */ /* 0x000fc80000000003 */
[----:B------:R-:W-:-:S05]  /*2670*/  FFMA R3, R20, R14, R13 ;  /* 0x0000000e14037223 */ /* 0x000fca000000000d */
[----:B------:R-:W-:-:S04]  /*2680*/  SHF.R.U32.HI R6, RZ, 0x17, R3 ;  /* 0x00000017ff067819 */ /* 0x000fc80000011603 */
[----:B------:R-:W-:-:S05]  /*2690*/  LOP3.LUT R6, R6, 0xff, RZ, 0xc0, !PT ;  /* 0x000000ff06067812 */ /* 0x000fca00078ec0ff */
[----:B------:R-:W-:-:S04]  /*26a0*/  IMAD.IADD R12, R6, 0x1, R10 ;  /* 0x00000001060c7824 */ /* 0x000fc800078e020a */
[----:B------:R-:W-:-:S05]  /*26b0*/  VIADD R5, R12, 0xffffffff ;  /* 0xffffffff0c057836 */ /* 0x000fca0000000000 */
[----:B------:R-:W-:-:S13]  /*26c0*/  ISETP.GE.U32.AND P0, PT, R5, 0xfe, PT ;  /* 0x000000fe0500780c */ /* 0x000fda0003f06070 */
[----:B------:R-:W-:Y:S05]  /*26d0*/  @!P0 BRA `(.L_x_30) ;  /* 0x0000000000808947 */ /* 0x000fea0003800000 */
[----:B------:R-:W-:-:S13]  /*26e0*/  ISETP.GT.AND P0, PT, R12, 0xfe, PT ;  /* 0x000000fe0c00780c */ /* 0x000fda0003f04270 */
[----:B------:R-:W-:Y:S05]  /*26f0*/  @P0 BRA `(.L_x_31) ;  /* 0x00000000006c0947 */ /* 0x000fea0003800000 */
[----:B------:R-:W-:-:S13]  /*2700*/  ISETP.GE.AND P0, PT, R12, 0x1, PT ;  /* 0x000000010c00780c */ /* 0x000fda0003f06270 */
[----:B------:R-:W-:Y:S05]  /*2710*/  @P0 BRA `(.L_x_32) ;  /* 0x0000000000740947 */ /* 0x000fea0003800000 */
[----:B------:R-:W-:Y:S02]  /*2720*/  ISETP.GE.AND P0, PT, R12, -0x18, PT ;  /* 0xffffffe80c00780c */ /* 0x000fe40003f06270 */
[----:B------:R-:W-:-:S11]  /*2730*/  LOP3.LUT R3, R3, 0x80000000, RZ, 0xc0, !PT ;  /* 0x8000000003037812 */ /* 0x000fd600078ec0ff */
[----:B------:R-:W-:Y:S05]  /*2740*/  @!P0 BRA `(.L_x_32) ;  /* 0x0000000000688947 */ /* 0x000fea0003800000 */
[-CC-:B------:R-:W-:Y:S01]  /*2750*/  FFMA.RZ R5, R20, R14.reuse, R13.reuse ;  /* 0x0000000e14057223 */ /* 0x180fe2000000c00d */
[----:B------:R-:W-:Y:S02]  /*2760*/  VIADD R10, R12, 0x20 ;  /* 0x000000200c0a7836 */ /* 0x000fe40000000000 */
[-CC-:B------:R-:W-:Y:S01]  /*2770*/  FFMA.RM R6, R20, R14.reuse, R13.reuse ;  /* 0x0000000e14067223 */ /* 0x180fe2000000400d */
[----:B------:R-:W-:Y:S02]  /*2780*/  ISETP.NE.AND P2, PT, R12, RZ, PT ;  /* 0x000000ff0c00720c */ /* 0x000fe40003f45270 */
[----:B------:R-:W-:Y:S01]  /*2790*/  LOP3.LUT R7, R5, 0x7fffff, RZ, 0xc0, !PT ;  /* 0x007fffff05077812 */ /* 0x000fe200078ec0ff */
[----:B------:R-:W-:Y:S01]  /*27a0*/  FFMA.RP R5, R20, R14, R13 ;  /* 0x0000000e14057223 */ /* 0x000fe2000000800d */
[----:B------:R-:W-:Y:S01]  /*27b0*/  ISETP.NE.AND P1, PT, R12, RZ, PT ;  /* 0x000000ff0c00720c */ /* 0x000fe20003f25270 */
[----:B------:R-:W-:Y:S01]  /*27c0*/  IMAD.MOV R12, RZ, RZ, -R12 ;  /* 0x000000ffff0c7224 */ /* 0x000fe200078e0a0c */
[----:B------:R-:W-:-:S02]  /*27d0*/  LOP3.LUT R7, R7, 0x800000, RZ, 0xfc, !PT ;  /* 0x0080000007077812 */ /* 0x000fc400078efcff */
[----:B------:R-:W-:Y:S02]  /*27e0*/  FSETP.NEU.FTZ.AND P0, PT, R5, R6, PT ;  /* 0x000000060500720b */ /* 0x000fe40003f1d000 */
[----:B------:R-:W-:Y:S02]  /*27f0*/  SHF.L.U32 R10, R7, R10, RZ ;  /* 0x0000000a070a7219 */ /* 0x000fe400000006ff */
[----:B------:R-:W-:Y:S02]  /*2800*/  SEL R6, R12, RZ, P2 ;  /* 0x000000ff0c067207 */ /* 0x000fe40001000000 */
[----:B------:R-:W-:Y:S02]  /*2810*/  ISETP.NE.AND P1, PT, R10, RZ, P1 ;  /* 0x000000ff0a00720c */ /* 0x000fe40000f25270 */
[----:B------:R-:W-:Y:S02]  /*2820*/  SHF.R.U32.HI R6, RZ, R6, R7 ;  /* 0x00000006ff067219 */ /* 0x000fe40000011607 */
[----:B------:R-:W-:-:S02]  /*2830*/  PLOP3.LUT P0, PT, P0, P1, PT, 0xf8, 0x8f ;  /* 0x00000000008f781c */ /* 0x000fc40000703f70 */
[----:B------:R-:W-:Y:S02]  /*2840*/  SHF.R.U32.HI R10, RZ, 0x1, R6 ;  /* 0x00000001ff0a7819 */ /* 0x000fe40000011606 */
[----:B------:R-:W-:-:S04]  /*2850*/  SEL R5, RZ, 0x1, !P0 ;  /* 0x00000001ff057807 */ /* 0x000fc80004000000 */
[----:B------:R-:W-:-:S04]  /*2860*/  LOP3.LUT R5, R5, 0x1, R10, 0xf8, !PT ;  /* 0x0000000105057812 */ /* 0x000fc800078ef80a */
[----:B------:R-:W-:-:S05]  /*2870*/  LOP3.LUT R5, R5, R6, RZ, 0xc0, !PT ;  /* 0x0000000605057212 */ /* 0x000fca00078ec0ff */
[----:B------:R-:W-:-:S05]  /*2880*/  IMAD.IADD R10, R10, 0x1, R5 ;  /* 0x000000010a0a7824 */ /* 0x000fca00078e0205 */
[----:B------:R-:W-:Y:S01]  /*2890*/  LOP3.LUT R3, R10, R3, RZ, 0xfc, !PT ;  /* 0x000000030a037212 */ /* 0x000fe200078efcff */
[----:B------:R-:W-:Y:S06]  /*28a0*/  BRA `(.L_x_32) ;  /* 0x0000000000107947 */ /* 0x000fec0003800000 */
.L_x_31:
[----:B------:R-:W-:-:S04]  /*28b0*/  LOP3.LUT R3, R3, 0x80000000, RZ, 0xc0, !PT ;  /* 0x8000000003037812 */ /* 0x000fc800078ec0ff */
[----:B------:R-:W-:Y:S01]  /*28c0*/  LOP3.LUT R3, R3, 0x7f800000, RZ, 0xfc, !PT ;  /* 0x7f80000003037812 */ /* 0x000fe200078efcff */
[----:B------:R-:W-:Y:S06]  /*28d0*/  BRA `(.L_x_32) ;  /* 0x0000000000047947 */ /* 0x000fec0003800000 */
.L_x_30:
[----:B------:R-:W-:-:S07]  /*28e0*/  IMAD R3, R10, 0x800000, R3 ;  /* 0x008000000a037824 */ /* 0x000fce00078e0203 */
.L_x_32:
[----:B------:R-:W-:Y:S05]  /*28f0*/  BSYNC.RECONVERGENT B2 ;  /* 0x0000000000027941 */ /* 0x000fea0003800200 */
.L_x_29:
[----:B------:R-:W-:Y:S05]  /*2900*/  BRA `(.L_x_33) ;  /* 0x0000000000207947 */ /* 0x000fea0003800000 */
.L_x_28:
[----:B------:R-:W-:-:S04]  /*2910*/  LOP3.LUT R3, R3, 0x80000000, R7, 0x48, !PT ;  /* 0x8000000003037812 */ /* 0x000fc800078e4807 */
[----:B------:R-:W-:Y:S01]  /*2920*/  LOP3.LUT R3, R3, 0x7f800000, RZ, 0xfc, !PT ;  /* 0x7f80000003037812 */ /* 0x000fe200078efcff */
[----:B------:R-:W-:Y:S06]  /*2930*/  BRA `(.L_x_33) ;  /* 0x0000000000147947 */ /* 0x000fec0003800000 */
.L_x_27:
[----:B------:R-:W-:Y:S01]  /*2940*/  LOP3.LUT R3, R3, 0x80000000, R7, 0x48, !PT ;  /* 0x8000000003037812 */ /* 0x000fe200078e4807 */
[----:B------:R-:W-:Y:S06]  /*2950*/  BRA `(.L_x_33) ;  /* 0x00000000000c7947 */ /* 0x000fec0003800000 */
.L_x_26:
[----:B------:R-:W0:Y:S01]  /*2960*/  MUFU.RSQ R3, -QNAN ;  /* 0xffc0000000037908 */ /* 0x000e220000001400 */
[----:B------:R-:W-:Y:S05]  /*2970*/  BRA `(.L_x_33) ;  /* 0x0000000000047947 */ /* 0x000fea0003800000 */
.L_x_25:
[----:B------:R-:W-:-:S07]  /*2980*/  FADD.FTZ R3, R2, R3 ;  /* 0x0000000302037221 */ /* 0x000fce0000010000 */
.L_x_33:
[----:B------:R-:W-:Y:S05]  /*2990*/  BSYNC.RECONVERGENT B1 ;  /* 0x0000000000017941 */ /* 0x000fea0003800200 */
.L_x_23:
[----:B------:R-:W-:-:S04]  /*29a0*/  IMAD.MOV.U32 R5, RZ, RZ, 0x0 ;  /* 0x00000000ff057424 */ /* 0x000fc800078e00ff */
[----:B0-----:R-:W-:Y:S05]  /*29b0*/  RET.REL.NODEC R4 `(_Z6kernelP6float4P6uchar4jjf) ;  /* 0xffffffd404907950 */ /* 0x001fea0003c3ffff */
.L_x_34:
[----:B------:R-:W-:-:S00]  /*29c0*/  BRA `(.L_x_34) ;  /* 0xfffffffc00fc7947 */ /* 0x000fc0000383ffff */
[----:B------:R-:W-:-:S00]  /*29d0*/  NOP ;  /* 0x0000000000007918 */ /* 0x000fc00000000000 */
        /* <DEDUP_REMOVED lines=10> */
.L_x_35:


//--------------------- .nv.global.init           --------------------------
	.section	.nv.global.init,"aw",@progbits
	.align	4
.nv.global.init:
	.type		__cudart_i2opi_f,@object
	.size		__cudart_i2opi_f,(.L_0 - __cudart_i2opi_f)
__cudart_i2opi_f:
        /*0000*/ 	.byte	0x41, 0x90, 0x43, 0x3c, 0x99, 0x95, 0x62, 0xdb, 0xc0, 0xdd, 0x34, 0xf5, 0xd1, 0x57, 0x27, 0xfc
        /*0010*/ 	.byte	0x29, 0x15, 0x44, 0x4e, 0x6e, 0x83, 0xf9, 0xa2
.L_0:


//--------------------- .nv.shared.reserved.0     --------------------------
	.section	.nv.shared.reserved.0,"aw",@nobits
	.weak		__nv_reservedSMEM_offset_0_alias
	.size		__nv_reservedSMEM_offset_0_alias, 0, 64
	.other		__nv_reservedSMEM_offset_0_alias,@"STO_CUDA_RESERVED_SHARED STV_DEFAULT"
__nv_reservedSMEM_offset_0_alias:
	.zero		0
	.zero		64


//--------------------- .nv.constant0._Z6kernelP6float4P6uchar4jjf --------------------------
	.section	.nv.constant0._Z6kernelP6float4P6uchar4jjf,"a",@progbits
	.sectionflags	@""
	.align	4
.nv.constant0._Z6kernelP6float4P6uchar4jjf:
	.zero		924


//--------------------- SYMBOLS --------------------------

	.type		.nv.reservedSmem.offset0,@object
	.size		.nv.reservedSmem.offset0,0x4
